	.target	sm_90a

	.elftype	@"ET_EXEC"


//--------------------- .note.nv.tkinfo           --------------------------
	.section	.note.nv.tkinfo,"",@"SHT_NOTE"
	.sectionflags	@"SHF_NOTE_NV_TKINFO"
	.tkinfo
        /*0018*/ 	.word	0x00000002
        /*0030*/ 	.string	""
        /*0030*/ 	.string	"ptxas"
        /*0030*/ 	.string	"Cuda compilation tools, release 13.0, V13.0.88"
        /*0030*/ 	.string	"Build cuda_13.0.r13.0/compiler.36424714_0"
        /*0030*/ 	.string	"-arch sm_90a -m 64 "



//--------------------- .note.nv.cuinfo           --------------------------
	.section	.note.nv.cuinfo,"",@"SHT_NOTE"
	.sectionflags	@"SHF_NOTE_NV_CUINFO"
        /*0018*/ 	.short	0x0002
        /*001a*/ 	.short	0x005a
        /*001c*/ 	.short	0x0082
	.zero		2


//--------------------- .nv.info                  --------------------------
	.section	.nv.info,"",@"SHT_CUDA_INFO"
	.align	4


	//----- nvinfo : EIATTR_REGCOUNT
	.align		4
        /*0000*/ 	.byte	0x04, 0x2f
        /*0002*/ 	.short	(.L_12 - .L_11)
	.align		4
.L_11:
        /*0004*/ 	.word	index@(_ZN7cutlass13device_kernelINS_4conv6kernel13ConvUniversalINS1_16ConvProblemShapeILNS1_8OperatorE0ELi2EEENS1_10collective14CollectiveConvINS1_46MainloopSm90TmaGmmaWarpSpecializedImplicitGemmILS5_0ELi4ELi2EN4cute5tupleIJNSA_1CILi2EEENSC_ILi1EEESE_EEENS1_36KernelImplicitTmaWarpSpecializedSm90ELi1EEENSB_IJNSC_ILi64EEENSC_ILi128EEENSB_IJSI_EEEEEENS_10tfloat32_tESM_NSA_8TiledMMAINSA_8MMA_AtomIJNSA_4SM904GMMA30MMA_64x128x8_F32TF32TF32_SS_TNILNSQ_7ScaleInE1ELSS_1EEEEEENSA_6LayoutINSB_IJSE_SE_SE_EEENSB_IJNSC_ILi0EEESX_SX_EEEEENSB_IJNSA_10UnderscoreES10_S10_EEEEENS7_6detail26Sm90ImplicitGemmTileTraitsINSA_20SM90_TMA_LOAD_IM2COLENSA_14ComposedLayoutINSA_7SwizzleILi3ELi4ELi3EEENSA_18smem_ptr_flag_bitsILi32EEENSV_INSB_IJNSB_IJNSC_ILi8EEES1B_EEENSB_IJNSC_ILi32EEESD_EEENSB_IJSE_NSC_ILi4EEEEEEEEENSB_IJNSB_IJS1D_NSC_ILi512EEEEEENSB_IJSE_NSC_ILi256EEEEEENSB_IJSX_NSC_ILi4096EEEEEEEEEEEEEvEENS14_INSA_23SM90_TMA_LOAD_MULTICASTENS16_IS18_S1A_NSV_INSB_IJNSB_IJS1B_NSC_ILi16EEEEEES1E_S1G_EEENSB_IJS1J_S1L_NSB_IJSX_NSC_ILi8192EEEEEEEEEEEEEvEEEENS_8epilogue10collective6detail29Sm90TmaWarpSpecializedAdapterINS24_15DefaultEpilogueISM_NSB_IJNSB_IJlllEEESE_SX_EEES29_NS23_6thread17LinearCombinationISM_Li1EffLNS2A_9ScaleType4KindE0ELNS_15FloatRoundStyleE2ESM_EENS_4gemm15EpilogueDefaultEEEEEvvEEEEvNT_6ParamsE)
        /*0008*/ 	.word	0x0000005a


	//----- nvinfo : EIATTR_FRAME_SIZE
	.align		4
.L_12:
        /*000c*/ 	.byte	0x04, 0x11
        /*000e*/ 	.short	(.L_14 - .L_13)
	.align		4
.L_13:
        /*0010*/ 	.word	index@(_ZN7cutlass13device_kernelINS_4conv6kernel13ConvUniversalINS1_16ConvProblemShapeILNS1_8OperatorE0ELi2EEENS1_10collective14CollectiveConvINS1_46MainloopSm90TmaGmmaWarpSpecializedImplicitGemmILS5_0ELi4ELi2EN4cute5tupleIJNSA_1CILi2EEENSC_ILi1EEESE_EEENS1_36KernelImplicitTmaWarpSpecializedSm90ELi1EEENSB_IJNSC_ILi64EEENSC_ILi128EEENSB_IJSI_EEEEEENS_10tfloat32_tESM_NSA_8TiledMMAINSA_8MMA_AtomIJNSA_4SM904GMMA30MMA_64x128x8_F32TF32TF32_SS_TNILNSQ_7ScaleInE1ELSS_1EEEEEENSA_6LayoutINSB_IJSE_SE_SE_EEENSB_IJNSC_ILi0EEESX_SX_EEEEENSB_IJNSA_10UnderscoreES10_S10_EEEEENS7_6detail26Sm90ImplicitGemmTileTraitsINSA_20SM90_TMA_LOAD_IM2COLENSA_14ComposedLayoutINSA_7SwizzleILi3ELi4ELi3EEENSA_18smem_ptr_flag_bitsILi32EEENSV_INSB_IJNSB_IJNSC_ILi8EEES1B_EEENSB_IJNSC_ILi32EEESD_EEENSB_IJSE_NSC_ILi4EEEEEEEEENSB_IJNSB_IJS1D_NSC_ILi512EEEEEENSB_IJSE_NSC_ILi256EEEEEENSB_IJSX_NSC_ILi4096EEEEEEEEEEEEEvEENS14_INSA_23SM90_TMA_LOAD_MULTICASTENS16_IS18_S1A_NSV_INSB_IJNSB_IJS1B_NSC_ILi16EEEEEES1E_S1G_EEENSB_IJS1J_S1L_NSB_IJSX_NSC_ILi8192EEEEEEEEEEEEEvEEEENS_8epilogue10collective6detail29Sm90TmaWarpSpecializedAdapterINS24_15DefaultEpilogueISM_NSB_IJNSB_IJlllEEESE_SX_EEES29_NS23_6thread17LinearCombinationISM_Li1EffLNS2A_9ScaleType4KindE0ELNS_15FloatRoundStyleE2ESM_EENS_4gemm15EpilogueDefaultEEEEEvvEEEEvNT_6ParamsE)
        /*0014*/ 	.word	0x00000000


	//----- nvinfo : EIATTR_MIN_STACK_SIZE
	.align		4
.L_14:
        /*0018*/ 	.byte	0x04, 0x12
        /*001a*/ 	.short	(.L_16 - .L_15)
	.align		4
.L_15:
        /*001c*/ 	.word	index@(_ZN7cutlass13device_kernelINS_4conv6kernel13ConvUniversalINS1_16ConvProblemShapeILNS1_8OperatorE0ELi2EEENS1_10collective14CollectiveConvINS1_46MainloopSm90TmaGmmaWarpSpecializedImplicitGemmILS5_0ELi4ELi2EN4cute5tupleIJNSA_1CILi2EEENSC_ILi1EEESE_EEENS1_36KernelImplicitTmaWarpSpecializedSm90ELi1EEENSB_IJNSC_ILi64EEENSC_ILi128EEENSB_IJSI_EEEEEENS_10tfloat32_tESM_NSA_8TiledMMAINSA_8MMA_AtomIJNSA_4SM904GMMA30MMA_64x128x8_F32TF32TF32_SS_TNILNSQ_7ScaleInE1ELSS_1EEEEEENSA_6LayoutINSB_IJSE_SE_SE_EEENSB_IJNSC_ILi0EEESX_SX_EEEEENSB_IJNSA_10UnderscoreES10_S10_EEEEENS7_6detail26Sm90ImplicitGemmTileTraitsINSA_20SM90_TMA_LOAD_IM2COLENSA_14ComposedLayoutINSA_7SwizzleILi3ELi4ELi3EEENSA_18smem_ptr_flag_bitsILi32EEENSV_INSB_IJNSB_IJNSC_ILi8EEES1B_EEENSB_IJNSC_ILi32EEESD_EEENSB_IJSE_NSC_ILi4EEEEEEEEENSB_IJNSB_IJS1D_NSC_ILi512EEEEEENSB_IJSE_NSC_ILi256EEEEEENSB_IJSX_NSC_ILi4096EEEEEEEEEEEEEvEENS14_INSA_23SM90_TMA_LOAD_MULTICASTENS16_IS18_S1A_NSV_INSB_IJNSB_IJS1B_NSC_ILi16EEEEEES1E_S1G_EEENSB_IJS1J_S1L_NSB_IJSX_NSC_ILi8192EEEEEEEEEEEEEvEEEENS_8epilogue10collective6detail29Sm90TmaWarpSpecializedAdapterINS24_15DefaultEpilogueISM_NSB_IJNSB_IJlllEEESE_SX_EEES29_NS23_6thread17LinearCombinationISM_Li1EffLNS2A_9ScaleType4KindE0ELNS_15FloatRoundStyleE2ESM_EENS_4gemm15EpilogueDefaultEEEEEvvEEEEvNT_6ParamsE)
        /*0020*/ 	.word	0x00000000
.L_16:


//--------------------- .nv.compat                --------------------------
	.section	.nv.compat,"",@"SHT_CUDA_COMPAT_INFO"
	.align	4
        /*0000*/ 	.byte	0x02, 0x09, 0x01, 0x00, 0x02, 0x02, 0x04, 0x00, 0x02, 0x05, 0x05, 0x00, 0x03, 0x07, 0x01, 0x01
        /*0010*/ 	.byte	0x02, 0x03, 0x01, 0x00, 0x02, 0x06, 0x01, 0x00, 0x04, 0x0b, 0x08, 0x00, 0x00, 0x00, 0x00, 0x00
        /*0020*/ 	.byte	0x00, 0x00, 0x00, 0x00


//--------------------- .nv.info._ZN7cutlass13device_kernelINS_4conv6kernel13ConvUniversalINS1_16ConvProblemShapeILNS1_8OperatorE0ELi2EEENS1_10collective14CollectiveConvINS1_46MainloopSm90TmaGmmaWarpSpecializedImplicitGemmILS5_0ELi4ELi2EN4cute5tupleIJNSA_1CILi2EEENSC_ILi1EEESE_EEENS1_36KernelImplicitTmaWarpSpecializedSm90ELi1EEENSB_IJNSC_ILi64EEENSC_ILi128EEENSB_IJSI_EEEEEENS_10tfloat32_tESM_NSA_8TiledMMAINSA_8MMA_AtomIJNSA_4SM904GMMA30MMA_64x128x8_F32TF32TF32_SS_TNILNSQ_7ScaleInE1ELSS_1EEEEEENSA_6LayoutINSB_IJSE_SE_SE_EEENSB_IJNSC_ILi0EEESX_SX_EEEEENSB_IJNSA_10UnderscoreES10_S10_EEEEENS7_6detail26Sm90ImplicitGemmTileTraitsINSA_20SM90_TMA_LOAD_IM2COLENSA_14ComposedLayoutINSA_7SwizzleILi3ELi4ELi3EEENSA_18smem_ptr_flag_bitsILi32EEENSV_INSB_IJNSB_IJNSC_ILi8EEES1B_EEENSB_IJNSC_ILi32EEESD_EEENSB_IJSE_NSC_ILi4EEEEEEEEENSB_IJNSB_IJS1D_NSC_ILi512EEEEEENSB_IJSE_NSC_ILi256EEEEEENSB_IJSX_NSC_ILi4096EEEEEEEEEEEEEvEENS14_INSA_23SM90_TMA_LOAD_MULTICASTENS16_IS18_S1A_NSV_INSB_IJNSB_IJS1B_NSC_ILi16EEEEEES1E_S1G_EEENSB_IJS1J_S1L_NSB_IJSX_NSC_ILi8192EEEEEEEEEEEEEvEEEENS_8epilogue10collective6detail29Sm90TmaWarpSpecializedAdapterINS24_15DefaultEpilogueISM_NSB_IJNSB_IJlllEEESE_SX_EEES29_NS23_6thread17LinearCombinationISM_Li1EffLNS2A_9ScaleType4KindE0ELNS_15FloatRoundStyleE2ESM_EENS_4gemm15EpilogueDefaultEEEEEvvEEEEvNT_6ParamsE --------------------------
	.section	.nv.info._ZN7cutlass13device_kernelINS_4conv6kernel13ConvUniversalINS1_16ConvProblemShapeILNS1_8OperatorE0ELi2EEENS1_10collective14CollectiveConvINS1_46MainloopSm90TmaGmmaWarpSpecializedImplicitGemmILS5_0ELi4ELi2EN4cute5tupleIJNSA_1CILi2EEENSC_ILi1EEESE_EEENS1_36KernelImplicitTmaWarpSpecializedSm90ELi1EEENSB_IJNSC_ILi64EEENSC_ILi128EEENSB_IJSI_EEEEEENS_10tfloat32_tESM_NSA_8TiledMMAINSA_8MMA_AtomIJNSA_4SM904GMMA30MMA_64x128x8_F32TF32TF32_SS_TNILNSQ_7ScaleInE1ELSS_1EEEEEENSA_6LayoutINSB_IJSE_SE_SE_EEENSB_IJNSC_ILi0EEESX_SX_EEEEENSB_IJNSA_10UnderscoreES10_S10_EEEEENS7_6detail26Sm90ImplicitGemmTileTraitsINSA_20SM90_TMA_LOAD_IM2COLENSA_14ComposedLayoutINSA_7SwizzleILi3ELi4ELi3EEENSA_18smem_ptr_flag_bitsILi32EEENSV_INSB_IJNSB_IJNSC_ILi8EEES1B_EEENSB_IJNSC_ILi32EEESD_EEENSB_IJSE_NSC_ILi4EEEEEEEEENSB_IJNSB_IJS1D_NSC_ILi512EEEEEENSB_IJSE_NSC_ILi256EEEEEENSB_IJSX_NSC_ILi4096EEEEEEEEEEEEEvEENS14_INSA_23SM90_TMA_LOAD_MULTICASTENS16_IS18_S1A_NSV_INSB_IJNSB_IJS1B_NSC_ILi16EEEEEES1E_S1G_EEENSB_IJS1J_S1L_NSB_IJSX_NSC_ILi8192EEEEEEEEEEEEEvEEEENS_8epilogue10collective6detail29Sm90TmaWarpSpecializedAdapterINS24_15DefaultEpilogueISM_NSB_IJNSB_IJlllEEESE_SX_EEES29_NS23_6thread17LinearCombinationISM_Li1EffLNS2A_9ScaleType4KindE0ELNS_15FloatRoundStyleE2ESM_EENS_4gemm15EpilogueDefaultEEEEEvvEEEEvNT_6ParamsE,"",@"SHT_CUDA_INFO"
	.sectionflags	@""
	.align	4


	//----- nvinfo : EIATTR_CUDA_API_VERSION
	.align		4
        /*0000*/ 	.byte	0x04, 0x37
        /*0002*/ 	.short	(.L_18 - .L_17)
.L_17:
        /*0004*/ 	.word	0x00000082


	//----- nvinfo : EIATTR_KPARAM_INFO
	.align		4
.L_18:
        /*0008*/ 	.byte	0x04, 0x17
        /*000a*/ 	.short	(.L_20 - .L_19)
.L_19:
        /*000c*/ 	.word	0x00000000
        /*0010*/ 	.short	0x0000
        /*0012*/ 	.short	0x0070
        /*0014*/ 	.byte	0x00, 0xf0, 0x01, 0x0e


	//----- nvinfo : EIATTR_SPARSE_MMA_MASK
	.align		4
.L_20:
        /*0018*/ 	.byte	0x03, 0x50
        /*001a*/ 	.short	0x0000


	//----- nvinfo : EIATTR_MAXREG_COUNT
	.align		4
        /*001c*/ 	.byte	0x03, 0x1b
        /*001e*/ 	.short	0x00ff


	//----- nvinfo : EIATTR_NUM_BARRIERS
	.align		4
        /*0020*/ 	.byte	0x02, 0x4c
        /*0022*/ 	.byte	0x01
	.zero		1


	//----- nvinfo : EIATTR_MERCURY_ISA_VERSION
	.align		4
        /*0024*/ 	.byte	0x03, 0x5f
        /*0026*/ 	.short	0x0101


	//----- nvinfo : EIATTR_COOP_GROUP_MASK_REGIDS
	.align		4
        /*0028*/ 	.byte	0x04, 0x29
        /*002a*/ 	.short	(.L_22 - .L_21)


	//   ....[0]....
.L_21:
        /*002c*/ 	.word	0xffffffff


	//   ....[1]....
        /*0030*/ 	.word	0xffffffff


	//   ....[2]....
        /*0034*/ 	.word	0xffffffff


	//   ....[3]....
        /*0038*/ 	.word	0xffffffff


	//----- nvinfo : EIATTR_COOP_GROUP_INSTR_OFFSETS
	.align		4
.L_22:
        /*003c*/ 	.byte	0x04, 0x28
        /*003e*/ 	.short	(.L_24 - .L_23)


	//   ....[0]....
.L_23:
        /*0040*/ 	.word	0x00000070


	//   ....[1]....
        /*0044*/ 	.word	0x00000080


	//   ....[2]....
        /*0048*/ 	.word	0x00000140


	//   ....[3]....
        /*004c*/ 	.word	0x000006a0


	//----- nvinfo : EIATTR_MBARRIER_INSTR_OFFSETS
	.align		4
.L_24:
        /*0050*/ 	.byte	0x04, 0x39
        /*0052*/ 	.short	(.L_26 - .L_25)


	//   ....[0]....
.L_25:
        /*0054*/ 	.word	0x000002f0
        /*0058*/ 	.word	0x000000ff
        /*005c*/ 	.word	0x00030000
        /*0060*/ 	.short	0x0100
        /*0062*/ 	.byte	0x08
	.zero		1


	//   ....[1]....
        /*0064*/ 	.word	0x00000300
        /*0068*/ 	.word	0x000000ff
        /*006c*/ 	.word	0x00030020
        /*0070*/ 	.short	0x0100
        /*0072*/ 	.byte	0x08
	.zero		1


	//   ....[2]....
        /*0074*/ 	.word	0x00000310
        /*0078*/ 	.word	0x000000ff
        /*007c*/ 	.word	0x00030008
        /*0080*/ 	.short	0x0100
        /*0082*/ 	.byte	0x08
	.zero		1


	//   ....[3]....
        /*0084*/ 	.word	0x00000320
        /*0088*/ 	.word	0x000000ff
        /*008c*/ 	.word	0x00030028
        /*0090*/ 	.short	0x0100
        /*0092*/ 	.byte	0x08
	.zero		1


	//   ....[4]....
        /*0094*/ 	.word	0x00000330
        /*0098*/ 	.word	0x000000ff
        /*009c*/ 	.word	0x00030010
        /*00a0*/ 	.short	0x0100
        /*00a2*/ 	.byte	0x08
	.zero		1


	//   ....[5]....
        /*00a4*/ 	.word	0x00000340
        /*00a8*/ 	.word	0x000000ff
        /*00ac*/ 	.word	0x00030030
        /*00b0*/ 	.short	0x0100
        /*00b2*/ 	.byte	0x08
	.zero		1


	//   ....[6]....
        /*00b4*/ 	.word	0x00000350
        /*00b8*/ 	.word	0x000000ff
        /*00bc*/ 	.word	0x00030018
        /*00c0*/ 	.short	0x0100
        /*00c2*/ 	.byte	0x08
	.zero		1


	//   ....[7]....
        /*00c4*/ 	.word	0x00000360
        /*00c8*/ 	.word	0x000000ff
        /*00cc*/ 	.word	0x00030038
        /*00d0*/ 	.short	0x0100
        /*00d2*/ 	.byte	0x08
	.zero		1


	//   ....[8]....
        /*00d4*/ 	.word	0x00000cf0
        /*00d8*/ 	.word	0x00000008
        /*00dc*/ 	.word	0x00030000
        /*00e0*/ 	.short	0x010a
        /*00e2*/ 	.byte	0x3f
	.zero		1


	//   ....[9]....
        /*00e4*/ 	.word	0x000011d0
        /*00e8*/ 	.word	0x0000000b
        /*00ec*/ 	.word	0x00030000
        /*00f0*/ 	.short	0x010a
        /*00f2*/ 	.byte	0x3f
	.zero		1


	//   ....[10]....
        /*00f4*/ 	.word	0x00001530
        /*00f8*/ 	.word	0x0000000b
        /*00fc*/ 	.word	0x00000000
        /*0100*/ 	.short	0x0101
        /*0102*/ 	.byte	0x3f
	.zero		1


	//   ....[11]....
        /*0104*/ 	.word	0x00001720
        /*0108*/ 	.word	0x00000007
        /*010c*/ 	.word	0x00000000
        /*0110*/ 	.short	0x0101
        /*0112*/ 	.byte	0x3f
	.zero		1


	//   ....[12]....
        /*0114*/ 	.word	0x00005c20
        /*0118*/ 	.word	0x0000000f
        /*011c*/ 	.word	0x00030020
        /*0120*/ 	.short	0x010a
        /*0122*/ 	.byte	0x3f
	.zero		1


	//   ....[13]....
        /*0124*/ 	.word	0x00008820
        /*0128*/ 	.word	0x00000003
        /*012c*/ 	.word	0x00000000
        /*0130*/ 	.short	0x010a
        /*0132*/ 	.byte	0x3f
	.zero		1


	//   ....[14]....
        /*0134*/ 	.word	0x000088d0
        /*0138*/ 	.word	0x00000002
        /*013c*/ 	.word	0x00000000
        /*0140*/ 	.short	0x010a
        /*0142*/ 	.byte	0x3f
	.zero		1


	//   ....[15]....
        /*0144*/ 	.word	0x00008980
        /*0148*/ 	.word	0x00000002
        /*014c*/ 	.word	0x00000000
        /*0150*/ 	.short	0x010a
        /*0152*/ 	.byte	0x3f
	.zero		1


	//   ....[16]....
        /*0154*/ 	.word	0x00008a30
        /*0158*/ 	.word	0x00000003
        /*015c*/ 	.word	0x00000000
        /*0160*/ 	.short	0x010a
        /*0162*/ 	.byte	0x3f
	.zero		1


	//----- nvinfo : EIATTR_NUM_MBARRIERS
	.align		4
.L_26:
        /*0164*/ 	.byte	0x03, 0x38
        /*0166*/ 	.short	0x0008


	//----- nvinfo : EIATTR_EXIT_INSTR_OFFSETS
	.align		4
        /*0168*/ 	.byte	0x04, 0x1c
        /*016a*/ 	.short	(.L_28 - .L_27)


	//   ....[0]....
.L_27:
        /*016c*/ 	.word	0x00000a20


	//   ....[1]....
        /*0170*/ 	.word	0x00001880


	//   ....[2]....
        /*0174*/ 	.word	0x00004520


	//   ....[3]....
        /*0178*/ 	.word	0x00004550


	//   ....[4]....
        /*017c*/ 	.word	0x000058a0


	//   ....[5]....
        /*0180*/ 	.word	0x000058d0


	//   ....[6]....
        /*0184*/ 	.word	0x000058f0


	//   ....[7]....
        /*0188*/ 	.word	0x00008730


	//   ....[8]....
        /*018c*/ 	.word	0x00008a60


	//----- nvinfo : EIATTR_MAX_THREADS
	.align		4
.L_28:
        /*0190*/ 	.byte	0x04, 0x05
        /*0192*/ 	.short	(.L_30 - .L_29)
.L_29:
        /*0194*/ 	.word	0x00000100
        /*0198*/ 	.word	0x00000001
        /*019c*/ 	.word	0x00000001


	//----- nvinfo : EIATTR_CRS_STACK_SIZE
	.align		4
.L_30:
        /*01a0*/ 	.byte	0x04, 0x1e
        /*01a2*/ 	.short	(.L_32 - .L_31)
.L_31:
        /*01a4*/ 	.word	0x00000000


	//----- nvinfo : EIATTR_CBANK_PARAM_SIZE
	.align		4
.L_32:
        /*01a8*/ 	.byte	0x03, 0x19
        /*01aa*/ 	.short	0x03f0


	//----- nvinfo : EIATTR_PARAM_CBANK
	.align		4
        /*01ac*/ 	.byte	0x04, 0x0a
        /*01ae*/ 	.short	(.L_34 - .L_33)
	.align		4
.L_33:
        /*01b0*/ 	.word	index@(.nv.constant0._ZN7cutlass13device_kernelINS_4conv6kernel13ConvUniversalINS1_16ConvProblemShapeILNS1_8OperatorE0ELi2EEENS1_10collective14CollectiveConvINS1_46MainloopSm90TmaGmmaWarpSpecializedImplicitGemmILS5_0ELi4ELi2EN4cute5tupleIJNSA_1CILi2EEENSC_ILi1EEESE_EEENS1_36KernelImplicitTmaWarpSpecializedSm90ELi1EEENSB_IJNSC_ILi64EEENSC_ILi128EEENSB_IJSI_EEEEEENS_10tfloat32_tESM_NSA_8TiledMMAINSA_8MMA_AtomIJNSA_4SM904GMMA30MMA_64x128x8_F32TF32TF32_SS_TNILNSQ_7ScaleInE1ELSS_1EEEEEENSA_6LayoutINSB_IJSE_SE_SE_EEENSB_IJNSC_ILi0EEESX_SX_EEEEENSB_IJNSA_10UnderscoreES10_S10_EEEEENS7_6detail26Sm90ImplicitGemmTileTraitsINSA_20SM90_TMA_LOAD_IM2COLENSA_14ComposedLayoutINSA_7SwizzleILi3ELi4ELi3EEENSA_18smem_ptr_flag_bitsILi32EEENSV_INSB_IJNSB_IJNSC_ILi8EEES1B_EEENSB_IJNSC_ILi32EEESD_EEENSB_IJSE_NSC_ILi4EEEEEEEEENSB_IJNSB_IJS1D_NSC_ILi512EEEEEENSB_IJSE_NSC_ILi256EEEEEENSB_IJSX_NSC_ILi4096EEEEEEEEEEEEEvEENS14_INSA_23SM90_TMA_LOAD_MULTICASTENS16_IS18_S1A_NSV_INSB_IJNSB_IJS1B_NSC_ILi16EEEEEES1E_S1G_EEENSB_IJS1J_S1L_NSB_IJSX_NSC_ILi8192EEEEEEEEEEEEEvEEEENS_8epilogue10collective6detail29Sm90TmaWarpSpecializedAdapterINS24_15DefaultEpilogueISM_NSB_IJNSB_IJlllEEESE_SX_EEES29_NS23_6thread17LinearCombinationISM_Li1EffLNS2A_9ScaleType4KindE0ELNS_15FloatRoundStyleE2ESM_EENS_4gemm15EpilogueDefaultEEEEEvvEEEEvNT_6ParamsE)
        /*01b4*/ 	.short	0x0210
        /*01b6*/ 	.short	0x03f0


	//----- nvinfo : EIATTR_SW_WAR
	.align		4
.L_34:
        /*01b8*/ 	.byte	0x04, 0x36
        /*01ba*/ 	.short	(.L_36 - .L_35)
.L_35:
        /*01bc*/ 	.word	0x00000008
.L_36:


//--------------------- .nv.callgraph             --------------------------
	.section	.nv.callgraph,"",@"SHT_CUDA_CALLGRAPH"
	.align	4
	.sectionentsize	8
	.align		4
        /*0000*/ 	.word	0x00000000
	.align		4
        /*0004*/ 	.word	0xffffffff
	.align		4
        /*0008*/ 	.word	0x00000000
	.align		4
        /*000c*/ 	.word	0xfffffffe
	.align		4
        /*0010*/ 	.word	0x00000000
	.align		4
        /*0014*/ 	.word	0xfffffffd
	.align		4
        /*0018*/ 	.word	0x00000000
	.align		4
        /*001c*/ 	.word	0xfffffffc


//--------------------- .nv.constant4             --------------------------
	.section	.nv.constant4,"a",@progbits
	.align	8
	.align		8
.nv.constant4:
        /*0000*/ 	.dword	_ZN39_INTERNAL_dbf7841f_4_k_cu_d03f3dfc_27894cuda3std3__45__cpo5beginE
	.align		8
        /*0008*/ 	.dword	_ZN39_INTERNAL_dbf7841f_4_k_cu_d03f3dfc_27894cuda3std3__45__cpo3endE
	.align		8
        /*0010*/ 	.dword	_ZN39_INTERNAL_dbf7841f_4_k_cu_d03f3dfc_27894cuda3std3__45__cpo6cbeginE
	.align		8
        /*0018*/ 	.dword	_ZN39_INTERNAL_dbf7841f_4_k_cu_d03f3dfc_27894cuda3std3__45__cpo4cendE
	.align		8
        /*0020*/ 	.dword	_ZN39_INTERNAL_dbf7841f_4_k_cu_d03f3dfc_27894cuda3std3__441_GLOBAL__N__dbf7841f_4_k_cu_d03f3dfc_27896ignoreE
	.align		8
        /*0028*/ 	.dword	_ZN39_INTERNAL_dbf7841f_4_k_cu_d03f3dfc_27894cuda3std3__419piecewise_constructE
	.align		8
        /*0030*/ 	.dword	_ZN39_INTERNAL_dbf7841f_4_k_cu_d03f3dfc_27894cuda3std3__48in_placeE
	.align		8
        /*0038*/ 	.dword	_ZN39_INTERNAL_dbf7841f_4_k_cu_d03f3dfc_27894cuda3std6ranges3__45__cpo4swapE
	.align		8
        /*0040*/ 	.dword	_ZN39_INTERNAL_dbf7841f_4_k_cu_d03f3dfc_27894cuda3std6ranges3__45__cpo9iter_moveE
	.align		8
        /*0048*/ 	.dword	_ZN39_INTERNAL_dbf7841f_4_k_cu_d03f3dfc_27894cute7productE
	.align		8
        /*0050*/ 	.dword	_ZN39_INTERNAL_dbf7841f_4_k_cu_d03f3dfc_27894cute1_E


//--------------------- .text._ZN7cutlass13device_kernelINS_4conv6kernel13ConvUniversalINS1_16ConvProblemShapeILNS1_8OperatorE0ELi2EEENS1_10collective14CollectiveConvINS1_46MainloopSm90TmaGmmaWarpSpecializedImplicitGemmILS5_0ELi4ELi2EN4cute5tupleIJNSA_1CILi2EEENSC_ILi1EEESE_EEENS1_36KernelImplicitTmaWarpSpecializedSm90ELi1EEENSB_IJNSC_ILi64EEENSC_ILi128EEENSB_IJSI_EEEEEENS_10tfloat32_tESM_NSA_8TiledMMAINSA_8MMA_AtomIJNSA_4SM904GMMA30MMA_64x128x8_F32TF32TF32_SS_TNILNSQ_7ScaleInE1ELSS_1EEEEEENSA_6LayoutINSB_IJSE_SE_SE_EEENSB_IJNSC_ILi0EEESX_SX_EEEEENSB_IJNSA_10UnderscoreES10_S10_EEEEENS7_6detail26Sm90ImplicitGemmTileTraitsINSA_20SM90_TMA_LOAD_IM2COLENSA_14ComposedLayoutINSA_7SwizzleILi3ELi4ELi3EEENSA_18smem_ptr_flag_bitsILi32EEENSV_INSB_IJNSB_IJNSC_ILi8EEES1B_EEENSB_IJNSC_ILi32EEESD_EEENSB_IJSE_NSC_ILi4EEEEEEEEENSB_IJNSB_IJS1D_NSC_ILi512EEEEEENSB_IJSE_NSC_ILi256EEEEEENSB_IJSX_NSC_ILi4096EEEEEEEEEEEEEvEENS14_INSA_23SM90_TMA_LOAD_MULTICASTENS16_IS18_S1A_NSV_INSB_IJNSB_IJS1B_NSC_ILi16EEEEEES1E_S1G_EEENSB_IJS1J_S1L_NSB_IJSX_NSC_ILi8192EEEEEEEEEEEEEvEEEENS_8epilogue10collective6detail29Sm90TmaWarpSpecializedAdapterINS24_15DefaultEpilogueISM_NSB_IJNSB_IJlllEEESE_SX_EEES29_NS23_6thread17LinearCombinationISM_Li1EffLNS2A_9ScaleType4KindE0ELNS_15FloatRoundStyleE2ESM_EENS_4gemm15EpilogueDefaultEEEEEvvEEEEvNT_6ParamsE --------------------------
	.section	.text._ZN7cutlass13device_kernelINS_4conv6kernel13ConvUniversalINS1_16ConvProblemShapeILNS1_8OperatorE0ELi2EEENS1_10collective14CollectiveConvINS1_46MainloopSm90TmaGmmaWarpSpecializedImplicitGemmILS5_0ELi4ELi2EN4cute5tupleIJNSA_1CILi2EEENSC_ILi1EEESE_EEENS1_36KernelImplicitTmaWarpSpecializedSm90ELi1EEENSB_IJNSC_ILi64EEENSC_ILi128EEENSB_IJSI_EEEEEENS_10tfloat32_tESM_NSA_8TiledMMAINSA_8MMA_AtomIJNSA_4SM904GMMA30MMA_64x128x8_F32TF32TF32_SS_TNILNSQ_7ScaleInE1ELSS_1EEEEEENSA_6LayoutINSB_IJSE_SE_SE_EEENSB_IJNSC_ILi0EEESX_SX_EEEEENSB_IJNSA_10UnderscoreES10_S10_EEEEENS7_6detail26Sm90ImplicitGemmTileTraitsINSA_20SM90_TMA_LOAD_IM2COLENSA_14ComposedLayoutINSA_7SwizzleILi3ELi4ELi3EEENSA_18smem_ptr_flag_bitsILi32EEENSV_INSB_IJNSB_IJNSC_ILi8EEES1B_EEENSB_IJNSC_ILi32EEESD_EEENSB_IJSE_NSC_ILi4EEEEEEEEENSB_IJNSB_IJS1D_NSC_ILi512EEEEEENSB_IJSE_NSC_ILi256EEEEEENSB_IJSX_NSC_ILi4096EEEEEEEEEEEEEvEENS14_INSA_23SM90_TMA_LOAD_MULTICASTENS16_IS18_S1A_NSV_INSB_IJNSB_IJS1B_NSC_ILi16EEEEEES1E_S1G_EEENSB_IJS1J_S1L_NSB_IJSX_NSC_ILi8192EEEEEEEEEEEEEvEEEENS_8epilogue10collective6detail29Sm90TmaWarpSpecializedAdapterINS24_15DefaultEpilogueISM_NSB_IJNSB_IJlllEEESE_SX_EEES29_NS23_6thread17LinearCombinationISM_Li1EffLNS2A_9ScaleType4KindE0ELNS_15FloatRoundStyleE2ESM_EENS_4gemm15EpilogueDefaultEEEEEvvEEEEvNT_6ParamsE,"ax",@progbits
	.align	128
.text._ZN7cutlass13device_kernelINS_4conv6kernel13ConvUniversalINS1_16ConvProblemShapeILNS1_8OperatorE0ELi2EEENS1_10collective14CollectiveConvINS1_46MainloopSm90TmaGmmaWarpSpecializedImplicitGemmILS5_0ELi4ELi2EN4cute5tupleIJNSA_1CILi2EEENSC_ILi1EEESE_EEENS1_36KernelImplicitTmaWarpSpecializedSm90ELi1EEENSB_IJNSC_ILi64EEENSC_ILi128EEENSB_IJSI_EEEEEENS_10tfloat32_tESM_NSA_8TiledMMAINSA_8MMA_AtomIJNSA_4SM904GMMA30MMA_64x128x8_F32TF32TF32_SS_TNILNSQ_7ScaleInE1ELSS_1EEEEEENSA_6LayoutINSB_IJSE_SE_SE_EEENSB_IJNSC_ILi0EEESX_SX_EEEEENSB_IJNSA_10UnderscoreES10_S10_EEEEENS7_6detail26Sm90ImplicitGemmTileTraitsINSA_20SM90_TMA_LOAD_IM2COLENSA_14ComposedLayoutINSA_7SwizzleILi3ELi4ELi3EEENSA_18smem_ptr_flag_bitsILi32EEENSV_INSB_IJNSB_IJNSC_ILi8EEES1B_EEENSB_IJNSC_ILi32EEESD_EEENSB_IJSE_NSC_ILi4EEEEEEEEENSB_IJNSB_IJS1D_NSC_ILi512EEEEEENSB_IJSE_NSC_ILi256EEEEEENSB_IJSX_NSC_ILi4096EEEEEEEEEEEEEvEENS14_INSA_23SM90_TMA_LOAD_MULTICASTENS16_IS18_S1A_NSV_INSB_IJNSB_IJS1B_NSC_ILi16EEEEEES1E_S1G_EEENSB_IJS1J_S1L_NSB_IJSX_NSC_ILi8192EEEEEEEEEEEEEvEEEENS_8epilogue10collective6detail29Sm90TmaWarpSpecializedAdapterINS24_15DefaultEpilogueISM_NSB_IJNSB_IJlllEEESE_SX_EEES29_NS23_6thread17LinearCombinationISM_Li1EffLNS2A_9ScaleType4KindE0ELNS_15FloatRoundStyleE2ESM_EENS_4gemm15EpilogueDefaultEEEEEvvEEEEvNT_6ParamsE:
        .type           _ZN7cutlass13device_kernelINS_4conv6kernel13ConvUniversalINS1_16ConvProblemShapeILNS1_8OperatorE0ELi2EEENS1_10collective14CollectiveConvINS1_46MainloopSm90TmaGmmaWarpSpecializedImplicitGemmILS5_0ELi4ELi2EN4cute5tupleIJNSA_1CILi2EEENSC_ILi1EEESE_EEENS1_36KernelImplicitTmaWarpSpecializedSm90ELi1EEENSB_IJNSC_ILi64EEENSC_ILi128EEENSB_IJSI_EEEEEENS_10tfloat32_tESM_NSA_8TiledMMAINSA_8MMA_AtomIJNSA_4SM904GMMA30MMA_64x128x8_F32TF32TF32_SS_TNILNSQ_7ScaleInE1ELSS_1EEEEEENSA_6LayoutINSB_IJSE_SE_SE_EEENSB_IJNSC_ILi0EEESX_SX_EEEEENSB_IJNSA_10UnderscoreES10_S10_EEEEENS7_6detail26Sm90ImplicitGemmTileTraitsINSA_20SM90_TMA_LOAD_IM2COLENSA_14ComposedLayoutINSA_7SwizzleILi3ELi4ELi3EEENSA_18smem_ptr_flag_bitsILi32EEENSV_INSB_IJNSB_IJNSC_ILi8EEES1B_EEENSB_IJNSC_ILi32EEESD_EEENSB_IJSE_NSC_ILi4EEEEEEEEENSB_IJNSB_IJS1D_NSC_ILi512EEEEEENSB_IJSE_NSC_ILi256EEEEEENSB_IJSX_NSC_ILi4096EEEEEEEEEEEEEvEENS14_INSA_23SM90_TMA_LOAD_MULTICASTENS16_IS18_S1A_NSV_INSB_IJNSB_IJS1B_NSC_ILi16EEEEEES1E_S1G_EEENSB_IJS1J_S1L_NSB_IJSX_NSC_ILi8192EEEEEEEEEEEEEvEEEENS_8epilogue10collective6detail29Sm90TmaWarpSpecializedAdapterINS24_15DefaultEpilogueISM_NSB_IJNSB_IJlllEEESE_SX_EEES29_NS23_6thread17LinearCombinationISM_Li1EffLNS2A_9ScaleType4KindE0ELNS_15FloatRoundStyleE2ESM_EENS_4gemm15EpilogueDefaultEEEEEvvEEEEvNT_6ParamsE,@function
        .size           _ZN7cutlass13device_kernelINS_4conv6kernel13ConvUniversalINS1_16ConvProblemShapeILNS1_8OperatorE0ELi2EEENS1_10collective14CollectiveConvINS1_46MainloopSm90TmaGmmaWarpSpecializedImplicitGemmILS5_0ELi4ELi2EN4cute5tupleIJNSA_1CILi2EEENSC_ILi1EEESE_EEENS1_36KernelImplicitTmaWarpSpecializedSm90ELi1EEENSB_IJNSC_ILi64EEENSC_ILi128EEENSB_IJSI_EEEEEENS_10tfloat32_tESM_NSA_8TiledMMAINSA_8MMA_AtomIJNSA_4SM904GMMA30MMA_64x128x8_F32TF32TF32_SS_TNILNSQ_7ScaleInE1ELSS_1EEEEEENSA_6LayoutINSB_IJSE_SE_SE_EEENSB_IJNSC_ILi0EEESX_SX_EEEEENSB_IJNSA_10UnderscoreES10_S10_EEEEENS7_6detail26Sm90ImplicitGemmTileTraitsINSA_20SM90_TMA_LOAD_IM2COLENSA_14ComposedLayoutINSA_7SwizzleILi3ELi4ELi3EEENSA_18smem_ptr_flag_bitsILi32EEENSV_INSB_IJNSB_IJNSC_ILi8EEES1B_EEENSB_IJNSC_ILi32EEESD_EEENSB_IJSE_NSC_ILi4EEEEEEEEENSB_IJNSB_IJS1D_NSC_ILi512EEEEEENSB_IJSE_NSC_ILi256EEEEEENSB_IJSX_NSC_ILi4096EEEEEEEEEEEEEvEENS14_INSA_23SM90_TMA_LOAD_MULTICASTENS16_IS18_S1A_NSV_INSB_IJNSB_IJS1B_NSC_ILi16EEEEEES1E_S1G_EEENSB_IJS1J_S1L_NSB_IJSX_NSC_ILi8192EEEEEEEEEEEEEvEEEENS_8epilogue10collective6detail29Sm90TmaWarpSpecializedAdapterINS24_15DefaultEpilogueISM_NSB_IJNSB_IJlllEEESE_SX_EEES29_NS23_6thread17LinearCombinationISM_Li1EffLNS2A_9ScaleType4KindE0ELNS_15FloatRoundStyleE2ESM_EENS_4gemm15EpilogueDefaultEEEEEvvEEEEvNT_6ParamsE,(.L_x_161 - _ZN7cutlass13device_kernelINS_4conv6kernel13ConvUniversalINS1_16ConvProblemShapeILNS1_8OperatorE0ELi2EEENS1_10collective14CollectiveConvINS1_46MainloopSm90TmaGmmaWarpSpecializedImplicitGemmILS5_0ELi4ELi2EN4cute5tupleIJNSA_1CILi2EEENSC_ILi1EEESE_EEENS1_36KernelImplicitTmaWarpSpecializedSm90ELi1EEENSB_IJNSC_ILi64EEENSC_ILi128EEENSB_IJSI_EEEEEENS_10tfloat32_tESM_NSA_8TiledMMAINSA_8MMA_AtomIJNSA_4SM904GMMA30MMA_64x128x8_F32TF32TF32_SS_TNILNSQ_7ScaleInE1ELSS_1EEEEEENSA_6LayoutINSB_IJSE_SE_SE_EEENSB_IJNSC_ILi0EEESX_SX_EEEEENSB_IJNSA_10UnderscoreES10_S10_EEEEENS7_6detail26Sm90ImplicitGemmTileTraitsINSA_20SM90_TMA_LOAD_IM2COLENSA_14ComposedLayoutINSA_7SwizzleILi3ELi4ELi3EEENSA_18smem_ptr_flag_bitsILi32EEENSV_INSB_IJNSB_IJNSC_ILi8EEES1B_EEENSB_IJNSC_ILi32EEESD_EEENSB_IJSE_NSC_ILi4EEEEEEEEENSB_IJNSB_IJS1D_NSC_ILi512EEEEEENSB_IJSE_NSC_ILi256EEEEEENSB_IJSX_NSC_ILi4096EEEEEEEEEEEEEvEENS14_INSA_23SM90_TMA_LOAD_MULTICASTENS16_IS18_S1A_NSV_INSB_IJNSB_IJS1B_NSC_ILi16EEEEEES1E_S1G_EEENSB_IJS1J_S1L_NSB_IJSX_NSC_ILi8192EEEEEEEEEEEEEvEEEENS_8epilogue10collective6detail29Sm90TmaWarpSpecializedAdapterINS24_15DefaultEpilogueISM_NSB_IJNSB_IJlllEEESE_SX_EEES29_NS23_6thread17LinearCombinationISM_Li1EffLNS2A_9ScaleType4KindE0ELNS_15FloatRoundStyleE2ESM_EENS_4gemm15EpilogueDefaultEEEEEvvEEEEvNT_6ParamsE)
        .other          _ZN7cutlass13device_kernelINS_4conv6kernel13ConvUniversalINS1_16ConvProblemShapeILNS1_8OperatorE0ELi2EEENS1_10collective14CollectiveConvINS1_46MainloopSm90TmaGmmaWarpSpecializedImplicitGemmILS5_0ELi4ELi2EN4cute5tupleIJNSA_1CILi2EEENSC_ILi1EEESE_EEENS1_36KernelImplicitTmaWarpSpecializedSm90ELi1EEENSB_IJNSC_ILi64EEENSC_ILi128EEENSB_IJSI_EEEEEENS_10tfloat32_tESM_NSA_8TiledMMAINSA_8MMA_AtomIJNSA_4SM904GMMA30MMA_64x128x8_F32TF32TF32_SS_TNILNSQ_7ScaleInE1ELSS_1EEEEEENSA_6LayoutINSB_IJSE_SE_SE_EEENSB_IJNSC_ILi0EEESX_SX_EEEEENSB_IJNSA_10UnderscoreES10_S10_EEEEENS7_6detail26Sm90ImplicitGemmTileTraitsINSA_20SM90_TMA_LOAD_IM2COLENSA_14ComposedLayoutINSA_7SwizzleILi3ELi4ELi3EEENSA_18smem_ptr_flag_bitsILi32EEENSV_INSB_IJNSB_IJNSC_ILi8EEES1B_EEENSB_IJNSC_ILi32EEESD_EEENSB_IJSE_NSC_ILi4EEEEEEEEENSB_IJNSB_IJS1D_NSC_ILi512EEEEEENSB_IJSE_NSC_ILi256EEEEEENSB_IJSX_NSC_ILi4096EEEEEEEEEEEEEvEENS14_INSA_23SM90_TMA_LOAD_MULTICASTENS16_IS18_S1A_NSV_INSB_IJNSB_IJS1B_NSC_ILi16EEEEEES1E_S1G_EEENSB_IJS1J_S1L_NSB_IJSX_NSC_ILi8192EEEEEEEEEEEEEvEEEENS_8epilogue10collective6detail29Sm90TmaWarpSpecializedAdapterINS24_15DefaultEpilogueISM_NSB_IJNSB_IJlllEEESE_SX_EEES29_NS23_6thread17LinearCombinationISM_Li1EffLNS2A_9ScaleType4KindE0ELNS_15FloatRoundStyleE2ESM_EENS_4gemm15EpilogueDefaultEEEEEvvEEEEvNT_6ParamsE,@"STO_CUDA_ENTRY STV_DEFAULT"
_ZN7cutlass13device_kernelINS_4conv6kernel13ConvUniversalINS1_16ConvProblemShapeILNS1_8OperatorE0ELi2EEENS1_10collective14CollectiveConvINS1_46MainloopSm90TmaGmmaWarpSpecializedImplicitGemmILS5_0ELi4ELi2EN4cute5tupleIJNSA_1CILi2EEENSC_ILi1EEESE_EEENS1_36KernelImplicitTmaWarpSpecializedSm90ELi1EEENSB_IJNSC_ILi64EEENSC_ILi128EEENSB_IJSI_EEEEEENS_10tfloat32_tESM_NSA_8TiledMMAINSA_8MMA_AtomIJNSA_4SM904GMMA30MMA_64x128x8_F32TF32TF32_SS_TNILNSQ_7ScaleInE1ELSS_1EEEEEENSA_6LayoutINSB_IJSE_SE_SE_EEENSB_IJNSC_ILi0EEESX_SX_EEEEENSB_IJNSA_10UnderscoreES10_S10_EEEEENS7_6detail26Sm90ImplicitGemmTileTraitsINSA_20SM90_TMA_LOAD_IM2COLENSA_14ComposedLayoutINSA_7SwizzleILi3ELi4ELi3EEENSA_18smem_ptr_flag_bitsILi32EEENSV_INSB_IJNSB_IJNSC_ILi8EEES1B_EEENSB_IJNSC_ILi32EEESD_EEENSB_IJSE_NSC_ILi4EEEEEEEEENSB_IJNSB_IJS1D_NSC_ILi512EEEEEENSB_IJSE_NSC_ILi256EEEEEENSB_IJSX_NSC_ILi4096EEEEEEEEEEEEEvEENS14_INSA_23SM90_TMA_LOAD_MULTICASTENS16_IS18_S1A_NSV_INSB_IJNSB_IJS1B_NSC_ILi16EEEEEES1E_S1G_EEENSB_IJS1J_S1L_NSB_IJSX_NSC_ILi8192EEEEEEEEEEEEEvEEEENS_8epilogue10collective6detail29Sm90TmaWarpSpecializedAdapterINS24_15DefaultEpilogueISM_NSB_IJNSB_IJlllEEESE_SX_EEES29_NS23_6thread17LinearCombinationISM_Li1EffLNS2A_9ScaleType4KindE0ELNS_15FloatRoundStyleE2ESM_EENS_4gemm15EpilogueDefaultEEEEEvvEEEEvNT_6ParamsE:
[----:B------:R-:W-:Y:S01]  /*0000*/  LDC R1, c[0x0][0x28] ;  /* 0x00000a00ff017b82 */ /* 0x000fe20000000800 */
[----:B------:R-:W0:Y:S01]  /*0010*/  S2R R10, SR_TID.X ;  /* 0x00000000000a7919 */ /* 0x000e220000002100 */
[----:B------:R-:W-:Y:S01]  /*0020*/  ELECT P0, URZ, PT ;  /* 0x00000000003f782f */ /* 0x000fe20003800000 */
[----:B------:R-:W-:Y:S01]  /*0030*/  BSSY B0, `(.L_x_0) ;  /* 0x0000010000007945 */ /* 0x000fe20003800000 */
[----:B------:R-:W1:Y:S01]  /*0040*/  S2R R11, SR_CTAID.X ;  /* 0x00000000000b7919 */ /* 0x000e620000002500 */
[--C-:B0-----:R-:W-:Y:S02]  /*0050*/  SHF.R.U32.HI R0, RZ, 0x5, R10.reuse ;  /* 0x00000005ff007819 */ /* 0x101fe4000001160a */
[----:B------:R-:W-:-:S03]  /*0060*/  SHF.R.U32.HI R3, RZ, 0x7, R10 ;  /* 0x00000007ff037819 */ /* 0x000fc6000001160a */
[----:B------:R-:W0:Y:S04]  /*0070*/  SHFL.IDX PT, R2, R0, RZ, 0x1f ;  /* 0x00001fff00027589 */ /* 0x000e2800000e0000 */
[----:B------:R2:W3:Y:S01]  /*0080*/  SHFL.IDX PT, R9, R3, RZ, 0x1f ;  /* 0x00001fff03097589 */ /* 0x0004e200000e0000 */
[----:B0-----:R-:W-:-:S13]  /*0090*/  ISETP.NE.OR P0, PT, R2, RZ, !P0 ;  /* 0x000000ff0200720c */ /* 0x001fda0004705670 */
[----:B-123--:R-:W-:Y:S05]  /*00a0*/  @P0 BRA `(.L_x_1) ;  /* 0x0000000000200947 */ /* 0x00efea0003800000 */
[----:B------:R-:W-:Y:S02]  /*00b0*/  ULDC.64 UR4, c[0x0][0x198] ;  /* 0x0000660000047ab9 */ /* 0x000fe40000000a00 */
[----:B------:R-:W-:Y:S02]  /*00c0*/  UIADD3 UR6, UP0, UR4, 0xf0, URZ ;  /* 0x000000f004067890 */ /* 0x000fe4000ff1e03f */
[----:B------:R-:W-:Y:S02]  /*00d0*/  UIADD3 UR4, UP1, UR4, 0x1f0, URZ ;  /* 0x000001f004047890 */ /* 0x000fe4000ff3e03f */
[----:B------:R-:W-:Y:S02]  /*00e0*/  UIADD3.X UR7, URZ, UR5, URZ, UP0, !UPT ;  /* 0x000000053f077290 */ /* 0x000fe400087fe43f */
[----:B------:R-:W-:-:S07]  /*00f0*/  UIADD3.X UR5, URZ, UR5, URZ, UP1, !UPT ;  /* 0x000000053f057290 */ /* 0x000fce0008ffe43f */
[----:B------:R0:W-:Y:S02]  /*0100*/  UTMACCTL.PF [UR6] ;  /* 0x00000000060079b9 */ /* 0x0001e40008040000 */
[----:B------:R0:W-:Y:S02]  /*0110*/  UTMACCTL.PF [UR4] ;  /* 0x00000000040079b9 */ /* 0x0001e40008040000 */
[----:B0-----:R-:W-:Y:S01]  /*0120*/  NOP ;  /* 0x0000000000007918 */ /* 0x001fe20000000000 */
.L_x_1:
[----:B------:R-:W-:Y:S05]  /*0130*/  BSYNC B0 ;  /* 0x0000000000007941 */ /* 0x000fea0003800000 */
.L_x_0:
[----:B------:R-:W0:Y:S01]  /*0140*/  SHFL.IDX PT, R0, R0, RZ, 0x1f ;  /* 0x00001fff00007589 */ /* 0x000e2200000e0000 */
[----:B------:R-:W-:Y:S02]  /*0150*/  SHF.R.S32.HI R3, RZ, 0x1f, R10 ;  /* 0x0000001fff037819 */ /* 0x000fe4000001140a */
[----:B------:R-:W-:Y:S01]  /*0160*/  I2FP.F32.U32 R6, R11 ;  /* 0x0000000b00067245 */ /* 0x000fe20000201000 */
[----:B------:R-:W1:Y:S01]  /*0170*/  S2R R13, SR_CTAID.Y ;  /* 0x00000000000d7919 */ /* 0x000e620000002600 */
[----:B------:R-:W-:-:S04]  /*0180*/  LEA.HI R3, R3, R10, RZ, 0x7 ;  /* 0x0000000a03037211 */ /* 0x000fc800078f38ff */
[----:B------:R-:W-:-:S05]  /*0190*/  LOP3.LUT R3, R3, 0xffffff80, RZ, 0xc0, !PT ;  /* 0xffffff8003037812 */ /* 0x000fca00078ec0ff */
[----:B------:R-:W-:-:S05]  /*01a0*/  IMAD.IADD R12, R10, 0x1, -R3 ;  /* 0x000000010a0c7824 */ /* 0x000fca00078e0a03 */
[----:B------:R-:W-:-:S04]  /*01b0*/  SHF.R.S32.HI R3, RZ, 0x1f, R12 ;  /* 0x0000001fff037819 */ /* 0x000fc8000001140c */
[----:B------:R-:W-:Y:S02]  /*01c0*/  LEA.HI R3, R3, R12, RZ, 0x3 ;  /* 0x0000000c03037211 */ /* 0x000fe400078f18ff */
[----:B0-----:R-:W-:Y:S02]  /*01d0*/  ISETP.NE.AND P0, PT, R0, RZ, PT ;  /* 0x000000ff0000720c */ /* 0x001fe40003f05270 */
[--C-:B------:R-:W-:Y:S02]  /*01e0*/  SHF.R.S32.HI R4, RZ, 0x3, R3.reuse ;  /* 0x00000003ff047819 */ /* 0x100fe40000011403 */
[----:B------:R-:W-:Y:S02]  /*01f0*/  SHF.R.S32.HI R3, RZ, 0x1f, R3 ;  /* 0x0000001fff037819 */ /* 0x000fe40000011403 */
[----:B------:R-:W-:-:S07]  /*0200*/  SHF.R.S32.HI R5, RZ, 0x1f, R0 ;  /* 0x0000001fff057819 */ /* 0x000fce0000011400 */
[----:B-1----:R-:W-:Y:S05]  /*0210*/  @P0 BRA `(.L_x_2) ;  /* 0x0000000000580947 */ /* 0x002fea0003800000 */
[----:B------:R-:W0:Y:S01]  /*0220*/  S2UR UR8, SR_CgaCtaId ;  /* 0x00000000000879c3 */ /* 0x000e220000008800 */
[----:B------:R-:W-:Y:S01]  /*0230*/  UMOV UR4, 0x400 ;  /* 0x0000040000047882 */ /* 0x000fe20000000000 */
[----:B------:R-:W-:Y:S01]  /*0240*/  UMOV UR5, 0x1 ;  /* 0x0000000100057882 */ /* 0x000fe20000000000 */
[----:B------:R-:W-:Y:S01]  /*0250*/  UMOV UR6, 0x2 ;  /* 0x0000000200067882 */ /* 0x000fe20000000000 */
[----:B------:R-:W-:Y:S01]  /*0260*/  ELECT P0, URZ, PT ;  /* 0x00000000003f782f */ /* 0x000fe20003800000 */
[----:B------:R-:W-:-:S04]  /*0270*/  UIADD3 UR6, -UR6, 0x100000, URZ ;  /* 0x0010000006067890 */ /* 0x000fc8000fffe13f */
[----:B------:R-:W-:Y:S02]  /*0280*/  USHF.L.U32 UR7, UR6, 0xb, URZ ;  /* 0x0000000b06077899 */ /* 0x000fe4000800063f */
[----:B------:R-:W-:Y:S02]  /*0290*/  USHF.L.U32 UR6, UR6, 0x1, URZ ;  /* 0x0000000106067899 */ /* 0x000fe4000800063f */
[----:B0-----:R-:W-:Y:S02]  /*02a0*/  ULEA UR8, UR8, UR4, 0x18 ;  /* 0x0000000408087291 */ /* 0x001fe4000f8ec03f */
[----:B------:R-:W-:-:S04]  /*02b0*/  UIADD3 UR4, -UR5, 0x100000, URZ ;  /* 0x0010000005047890 */ /* 0x000fc8000fffe13f */
[----:B------:R-:W-:Y:S02]  /*02c0*/  USHF.L.U32 UR5, UR4, 0xb, URZ ;  /* 0x0000000b04057899 */ /* 0x000fe4000800063f */
[----:B------:R-:W-:Y:S01]  /*02d0*/  USHF.L.U32 UR4, UR4, 0x1, URZ ;  /* 0x0000000104047899 */ /* 0x000fe2000800063f */
[----:B------:R-:W0:Y:S11]  /*02e0*/  FENCE.VIEW.ASYNC.S ;  /* 0x00000000000073c6 */ /* 0x000e360000000000 */
[----:B0-----:R0:W1:Y:S01]  /*02f0*/  SYNCS.EXCH.64 URZ, [UR8+0x30000], UR4 ;  /* 0x03000004083f75b2 */ /* 0x0010620008000100 */
[----:B------:R0:W2:Y:S01]  /*0300*/  SYNCS.EXCH.64 URZ, [UR8+0x30020], UR6 ;  /* 0x03002006083f75b2 */ /* 0x0000a20008000100 */
[----:B------:R0:W3:Y:S01]  /*0310*/  SYNCS.EXCH.64 URZ, [UR8+0x30008], UR4 ;  /* 0x03000804083f75b2 */ /* 0x0000e20008000100 */
[----:B------:R0:W4:Y:S01]  /*0320*/  SYNCS.EXCH.64 URZ, [UR8+0x30028], UR6 ;  /* 0x03002806083f75b2 */ /* 0x0001220008000100 */
[----:B------:R0:W0:Y:S01]  /*0330*/  SYNCS.EXCH.64 URZ, [UR8+0x30010], UR4 ;  /* 0x03001004083f75b2 */ /* 0x0000220008000100 */
[----:B------:R0:W0:Y:S01]  /*0340*/  SYNCS.EXCH.64 URZ, [UR8+0x30030], UR6 ;  /* 0x03003006083f75b2 */ /* 0x0000220008000100 */
[----:B------:R0:W0:Y:S01]  /*0350*/  SYNCS.EXCH.64 URZ, [UR8+0x30018], UR4 ;  /* 0x03001804083f75b2 */ /* 0x0000220008000100 */
[----:B------:R0:W0:Y:S01]  /*0360*/  SYNCS.EXCH.64 URZ, [UR8+0x30038], UR6 ;  /* 0x03003806083f75b2 */ /* 0x0000220008000100 */
[----:B------:R-:W-:Y:S01]  /*0370*/  NOP ;  /* 0x0000000000007918 */ /* 0x000fe20000000000 */
.L_x_2:
[----:B0-----:R-:W-:Y:S01]  /*0380*/  ULDC UR4, c[0x0][0x150] ;  /* 0x0000540000047ab9 */ /* 0x001fe20000000800 */
[----:B------:R-:W-:Y:S01]  /*0390*/  LEA.HI R3, R3, R4, RZ, 0x2 ;  /* 0x0000000403037211 */ /* 0x000fe200078f10ff */
[----:B------:R-:W-:Y:S01]  /*03a0*/  FMUL R6, R6, UR4 ;  /* 0x0000000406067c20 */ /* 0x000fe20008400000 */
[----:B------:R-:W-:Y:S01]  /*03b0*/  LEA.HI R5, R5, R0, RZ, 0x2 ;  /* 0x0000000005057211 */ /* 0x000fe200078f10ff */
[----:B------:R-:W-:Y:S01]  /*03c0*/  ULDC UR4, c[0x0][0x154] ;  /* 0x0000550000047ab9 */ /* 0x000fe20000000800 */
[----:B------:R-:W-:Y:S01]  /*03d0*/  LOP3.LUT R3, R3, 0xfffffffc, RZ, 0xc0, !PT ;  /* 0xfffffffc03037812 */ /* 0x000fe200078ec0ff */
[----:B------:R-:W0:Y:S01]  /*03e0*/  LDC R14, c[0x0][0x140] ;  /* 0x00005000ff0e7b82 */ /* 0x000e220000000800 */
[----:B------:R-:W-:Y:S01]  /*03f0*/  LOP3.LUT R5, R5, 0x3ffffffc, RZ, 0xc0, !PT ;  /* 0x3ffffffc05057812 */ /* 0x000fe200078ec0ff */
[----:B------:R-:W5:Y:S01]  /*0400*/  F2I.U32.TRUNC.NTZ R6, R6 ;  /* 0x0000000600067305 */ /* 0x000f62000020f000 */
[----:B------:R-:W-:Y:S01]  /*0410*/  LOP3.LUT P0, RZ, R12, 0x7, RZ, 0xc0, !PT ;  /* 0x000000070cff7812 */ /* 0x000fe2000780c0ff */
[----:B------:R-:W-:Y:S01]  /*0420*/  IMAD.IADD R3, R4, 0x1, -R3 ;  /* 0x0000000104037824 */ /* 0x000fe200078e0a03 */
[----:B------:R-:W-:Y:S01]  /*0430*/  I2FP.F32.U32 R4, R13 ;  /* 0x0000000d00047245 */ /* 0x000fe20000201000 */
[----:B------:R-:W-:Y:S01]  /*0440*/  IMAD.IADD R0, R0, 0x1, -R5 ;  /* 0x0000000100007824 */ /* 0x000fe200078e0a05 */
[----:B------:R-:W-:Y:S01]  /*0450*/  ISETP.NE.AND P3, PT, R9, 0x1, PT ;  /* 0x000000010900780c */ /* 0x000fe20003f65270 */
[----:B------:R-:W-:Y:S01]  /*0460*/  NOP ;  /* 0x0000000000007918 */ /* 0x000fe20000000000 */
[----:B------:R-:W-:Y:S01]  /*0470*/  NOP ;  /* 0x0000000000007918 */ /* 0x000fe20000000000 */
[----:B------:R-:W-:-:S02]  /*0480*/  IMAD R0, R0, 0x4, R3 ;  /* 0x0000000400007824 */ /* 0x000fc400078e0203 */
[----:B------:R-:W-:Y:S01]  /*0490*/  FMUL R7, R4, UR4 ;  /* 0x0000000404077c20 */ /* 0x000fe20008400000 */
[----:B------:R-:W-:Y:S01]  /*04a0*/  ULDC UR4, c[0x0][0x144] ;  /* 0x0000510000047ab9 */ /* 0x000fe20000000800 */
[C---:B------:R-:W-:Y:S01]  /*04b0*/  IMAD.SHL.U32 R5, R0.reuse, 0x4, RZ ;  /* 0x0000000400057824 */ /* 0x040fe200078e00ff */
[----:B------:R-:W-:Y:S01]  /*04c0*/  LEA.HI R3, R0, R0, RZ, 0x1 ;  /* 0x0000000000037211 */ /* 0x000fe200078f08ff */
[----:B-----5:R-:W-:Y:S02]  /*04d0*/  IMAD.MOV R4, RZ, RZ, -R6 ;  /* 0x000000ffff047224 */ /* 0x020fe400078e0a06 */
[----:B------:R-:W5:Y:S01]  /*04e0*/  F2I.U32.TRUNC.NTZ R7, R7 ;  /* 0x0000000700077305 */ /* 0x000f62000020f000 */
[----:B------:R-:W-:Y:S01]  /*04f0*/  LOP3.LUT R3, R3, 0xfffffffe, RZ, 0xc0, !PT ;  /* 0xfffffffe03037812 */ /* 0x000fe200078ec0ff */
[----:B------:R-:W-:Y:S01]  /*0500*/  IMAD R4, R4, UR4, R11 ;  /* 0x0000000404047c24 */ /* 0x000fe2000f8e020b */
[----:B------:R-:W-:-:S03]  /*0510*/  ULDC UR4, c[0x0][0x148] ;  /* 0x0000520000047ab9 */ /* 0x000fc60000000800 */
[----:B------:R-:W-:Y:S01]  /*0520*/  IMAD.IADD R3, R0, 0x1, -R3 ;  /* 0x0000000100037824 */ /* 0x000fe200078e0a03 */
[----:B0-----:R-:W-:-:S04]  /*0530*/  ISETP.EQ.U32.AND P1, PT, R14, 0x1, PT ;  /* 0x000000010e00780c */ /* 0x001fc80003f22070 */
[----:B------:R-:W-:Y:S02]  /*0540*/  ISETP.NE.AND P4, PT, R3, R4, PT ;  /* 0x000000040300720c */ /* 0x000fe40003f85270 */
[----:B------:R-:W-:Y:S02]  /*0550*/  SHF.R.S32.HI R3, RZ, 0x1f, R2 ;  /* 0x0000001fff037819 */ /* 0x000fe40000011402 */
[----:B------:R-:W-:Y:S01]  /*0560*/  LOP3.LUT R4, R0, 0xc, R5, 0x78, !PT ;  /* 0x0000000c00047812 */ /* 0x000fe200078e7805 */
[----:B-----5:R-:W-:Y:S01]  /*0570*/  IMAD.MOV R6, RZ, RZ, -R7 ;  /* 0x000000ffff067224 */ /* 0x020fe200078e0a07 */
[----:B------:R-:W-:Y:S02]  /*0580*/  LEA.HI R3, R3, R2, RZ, 0x2 ;  /* 0x0000000203037211 */ /* 0x000fe400078f10ff */
[----:B------:R-:W-:Y:S01]  /*0590*/  ISETP.LT.U32.AND P0, PT, R4, 0x2, !P0 ;  /* 0x000000020400780c */ /* 0x000fe20004701070 */
[----:B------:R-:W-:Y:S01]  /*05a0*/  IMAD R5, R6, UR4, R13 ;  /* 0x0000000406057c24 */ /* 0x000fe2000f8e020d */
[----:B------:R-:W-:-:S03]  /*05b0*/  LOP3.LUT R3, R3, 0xfffffffc, RZ, 0xc0, !PT ;  /* 0xfffffffc03037812 */ /* 0x000fc600078ec0ff */
[----:B------:R-:W-:Y:S02]  /*05c0*/  @P4 LEA.HI R0, R4, R4, RZ, 0x1 ;  /* 0x0000000404004211 */ /* 0x000fe400078f08ff */
[----:B------:R-:W-:Y:S02]  /*05d0*/  IMAD.IADD R8, R2, 0x1, -R3 ;  /* 0x0000000102087824 */ /* 0x000fe400078e0a03 */
[----:B------:R-:W-:-:S03]  /*05e0*/  @P4 SHF.R.S32.HI R0, RZ, 0x1, R0 ;  /* 0x00000001ff004819 */ /* 0x000fc60000011400 */
[----:B------:R-:W-:Y:S02]  /*05f0*/  LOP3.LUT P2, RZ, R9, R8, RZ, 0xfc, !PT ;  /* 0x0000000809ff7212 */ /* 0x000fe4000784fcff */
[----:B------:R-:W-:Y:S01]  /*0600*/  @P4 ISETP.NE.AND P5, PT, R0, R5, PT ;  /* 0x000000050000420c */ /* 0x000fe20003fa5270 */
[----:B------:R-:W-:Y:S01]  /*0610*/  IMAD.MOV.U32 R5, RZ, RZ, 0x1 ;  /* 0x00000001ff057424 */ /* 0x000fe200078e00ff */
[----:B------:R-:W-:Y:S02]  /*0620*/  SEL R3, RZ, 0x1, P2 ;  /* 0x00000001ff037807 */ /* 0x000fe40001000000 */
[----:B------:R-:W-:Y:S02]  /*0630*/  SEL R0, RZ, 0x1, !P0 ;  /* 0x00000001ff007807 */ /* 0x000fe40004000000 */
[----:B------:R-:W-:Y:S02]  /*0640*/  @P4 SEL R5, RZ, 0x1, P5 ;  /* 0x00000001ff054807 */ /* 0x000fe40002800000 */
[----:B------:R-:W-:-:S02]  /*0650*/  SEL R3, R3, 0x2, P3 ;  /* 0x0000000203037807 */ /* 0x000fc40001800000 */
[----:B------:R-:W-:Y:S01]  /*0660*/  LOP3.LUT R5, R5, R0, RZ, 0xc0, !PT ;  /* 0x0000000005057212 */ /* 0x000fe200078ec0ff */
[----:B------:R-:W-:Y:S06]  /*0670*/  @!P1 BRA `(.L_x_3) ;  /* 0x0000000000089947 */ /* 0x000fec0003800000 */
[----:B-1234-:R-:W-:Y:S01]  /*0680*/  UCGABAR_ARV ;  /* 0x00000000000079c7 */ /* 0x01efe20008000000 */
[----:B------:R-:W-:Y:S05]  /*0690*/  BRA `(.L_x_4) ;  /* 0x0000000000047947 */ /* 0x000fea0003800000 */
.L_x_3:
[----:B-1234-:R-:W-:Y:S01]  /*06a0*/  NOP ;  /* 0x0000000000007918 */ /* 0x01efe20000000000 */
.L_x_4:
[----:B------:R-:W-:Y:S01]  /*06b0*/  ULDC.64 UR4, c[0x0][0x598] ;  /* 0x0001660000047ab9 */ /* 0x000fe20000000a00 */
[----:B------:R-:W-:Y:S01]  /*06c0*/  ULDC.64 UR12, c[0x0][0x208] ;  /* 0x00008200000c7ab9 */ /* 0x000fe20000000a00 */
[----:B------:R-:W-:-:S04]  /*06d0*/  ISETP.NE.U32.AND P0, PT, RZ, UR4, PT ;  /* 0x00000004ff007c0c */ /* 0x000fc8000bf05070 */
[----:B------:R-:W-:-:S13]  /*06e0*/  ISETP.NE.AND.EX P0, PT, RZ, UR5, PT, P0 ;  /* 0x00000005ff007c0c */ /* 0x000fda000bf05300 */
[----:B------:R-:W-:Y:S05]  /*06f0*/  @!P0 BRA `(.L_x_5) ;  /* 0x00000000001c8947 */ /* 0x000fea0003800000 */
[----:B------:R-:W0:Y:S02]  /*0700*/  LDC.64 R6, c[0x0][0x598] ;  /* 0x00016600ff067b82 */ /* 0x000e240000000a00 */
[----:B0-----:R-:W2:Y:S02]  /*0710*/  LDG.E.64 R6, desc[UR12][R6.64] ;  /* 0x0000000c06067981 */ /* 0x001ea4000c1e1b00 */
[----:B--2---:R-:W-:-:S04]  /*0720*/  ISETP.NE.U32.AND P0, PT, R6, RZ, PT ;  /* 0x000000ff0600720c */ /* 0x004fc80003f05070 */
[----:B------:R-:W-:-:S13]  /*0730*/  ISETP.NE.AND.EX P0, PT, R7, RZ, PT, P0 ;  /* 0x000000ff0700720c */ /* 0x000fda0003f05300 */
[----:B------:R-:W-:Y:S05]  /*0740*/  @!P0 BRA `(.L_x_5) ;  /* 0x0000000000088947 */ /* 0x000fea0003800000 */
[----:B------:R0:W5:Y:S01]  /*0750*/  LD.E R0, desc[UR12][R6.64] ;  /* 0x0000000c06007980 */ /* 0x000162000c101900 */
[----:B------:R-:W-:Y:S05]  /*0760*/  BRA `(.L_x_6) ;  /* 0x0000000000207947 */ /* 0x000fea0003800000 */
.L_x_5:
[----:B------:R-:W-:Y:S02]  /*0770*/  ULDC.64 UR4, c[0x0][0x588] ;  /* 0x0001620000047ab9 */ /* 0x000fe40000000a00 */
[----:B------:R-:W-:-:S04]  /*0780*/  ISETP.NE.U32.AND P0, PT, RZ, UR4, PT ;  /* 0x00000004ff007c0c */ /* 0x000fc8000bf05070 */
[----:B------:R-:W-:-:S13]  /*0790*/  ISETP.NE.AND.EX P0, PT, RZ, UR5, PT, P0 ;  /* 0x00000005ff007c0c */ /* 0x000fda000bf05300 */
[----:B------:R-:W-:Y:S05]  /*07a0*/  @!P0 BRA `(.L_x_7) ;  /* 0x00000000000c8947 */ /* 0x000fea0003800000 */
[----:B------:R-:W0:Y:S02]  /*07b0*/  LDC.64 R6, c[0x0][0x588] ;  /* 0x00016200ff067b82 */ /* 0x000e240000000a00 */
[----:B0-----:R1:W5:Y:S01]  /*07c0*/  LDG.E R0, desc[UR12][R6.64] ;  /* 0x0000000c06007981 */ /* 0x001362000c1e1900 */
[----:B------:R-:W-:Y:S05]  /*07d0*/  BRA `(.L_x_6) ;  /* 0x0000000000047947 */ /* 0x000fea0003800000 */
.L_x_7:
[----:B------:R-:W2:Y:S02]  /*07e0*/  LDC R0, c[0x0][0x580] ;  /* 0x00016000ff007b82 */ /* 0x000ea40000000800 */
.L_x_6:
[----:B------:R-:W-:Y:S02]  /*07f0*/  ULDC.64 UR4, c[0x0][0x5a0] ;  /* 0x0001680000047ab9 */ /* 0x000fe40000000a00 */
[----:B------:R-:W-:-:S04]  /*0800*/  ISETP.NE.U32.AND P0, PT, RZ, UR4, PT ;  /* 0x00000004ff007c0c */ /* 0x000fc8000bf05070 */
[----:B------:R-:W-:-:S13]  /*0810*/  ISETP.NE.AND.EX P0, PT, RZ, UR5, PT, P0 ;  /* 0x00000005ff007c0c */ /* 0x000fda000bf05300 */
[----:B------:R-:W-:Y:S05]  /*0820*/  @!P0 BRA `(.L_x_8) ;  /* 0x00000000001c8947 */ /* 0x000fea0003800000 */
[----:B01----:R-:W0:Y:S02]  /*0830*/  LDC.64 R6, c[0x0][0x5a0] ;  /* 0x00016800ff067b82 */ /* 0x003e240000000a00 */
[----:B0-----:R-:W3:Y:S02]  /*0840*/  LDG.E.64 R6, desc[UR12][R6.64] ;  /* 0x0000000c06067981 */ /* 0x001ee4000c1e1b00 */
[----:B---3--:R-:W-:-:S04]  /*0850*/  ISETP.NE.U32.AND P0, PT, R6, RZ, PT ;  /* 0x000000ff0600720c */ /* 0x008fc80003f05070 */
[----:B------:R-:W-:-:S13]  /*0860*/  ISETP.NE.AND.EX P0, PT, R7, RZ, PT, P0 ;  /* 0x000000ff0700720c */ /* 0x000fda0003f05300 */
[----:B------:R-:W-:Y:S05]  /*0870*/  @!P0 BRA `(.L_x_8) ;  /* 0x0000000000088947 */ /* 0x000fea0003800000 */
[----:B------:R0:W5:Y:S01]  /*0880*/  LD.E R2, desc[UR12][R6.64] ;  /* 0x0000000c06027980 */ /* 0x000162000c101900 */
[----:B------:R-:W-:Y:S05]  /*0890*/  BRA `(.L_x_9) ;  /* 0x0000000000207947 */ /* 0x000fea0003800000 */
.L_x_8:
[----:B------:R-:W-:Y:S02]  /*08a0*/  ULDC.64 UR4, c[0x0][0x590] ;  /* 0x0001640000047ab9 */ /* 0x000fe40000000a00 */
[----:B------:R-:W-:-:S04]  /*08b0*/  ISETP.NE.U32.AND P0, PT, RZ, UR4, PT ;  /* 0x00000004ff007c0c */ /* 0x000fc8000bf05070 */
[----:B------:R-:W-:-:S13]  /*08c0*/  ISETP.NE.AND.EX P0, PT, RZ, UR5, PT, P0 ;  /* 0x00000005ff007c0c */ /* 0x000fda000bf05300 */
[----:B------:R-:W-:Y:S05]  /*08d0*/  @!P0 BRA `(.L_x_10) ;  /* 0x00000000000c8947 */ /* 0x000fea0003800000 */
[----:B01----:R-:W0:Y:S02]  /*08e0*/  LDC.64 R6, c[0x0][0x590] ;  /* 0x00016400ff067b82 */ /* 0x003e240000000a00 */
[----:B0-----:R1:W5:Y:S01]  /*08f0*/  LDG.E R2, desc[UR12][R6.64] ;  /* 0x0000000c06027981 */ /* 0x001362000c1e1900 */
[----:B------:R-:W-:Y:S05]  /*0900*/  BRA `(.L_x_9) ;  /* 0x0000000000047947 */ /* 0x000fea0003800000 */
.L_x_10:
[----:B------:R-:W3:Y:S02]  /*0910*/  LDC R2, c[0x0][0x584] ;  /* 0x00016100ff027b82 */ /* 0x000ee40000000800 */
.L_x_9:
[----:B01----:R-:W0:Y:S08]  /*0920*/  LDC R6, c[0x0][0x3c4] ;  /* 0x0000f100ff067b82 */ /* 0x003e300000000800 */
[----:B------:R-:W1:Y:S01]  /*0930*/  LDC.64 R14, c[0x0][0x3c8] ;  /* 0x0000f200ff0e7b82 */ /* 0x000e620000000a00 */
[----:B0-----:R-:W-:-:S05]  /*0940*/  VIADD R6, R6, 0x3f ;  /* 0x0000003f06067836 */ /* 0x001fca0000000000 */
[----:B------:R-:W-:-:S04]  /*0950*/  SHF.R.S32.HI R7, RZ, 0x1f, R6 ;  /* 0x0000001fff077819 */ /* 0x000fc80000011406 */
[----:B------:R-:W-:-:S04]  /*0960*/  LEA.HI R7, R7, R6, RZ, 0x6 ;  /* 0x0000000607077211 */ /* 0x000fc800078f30ff */
[----:B------:R-:W-:-:S05]  /*0970*/  SHF.R.S32.HI R7, RZ, 0x6, R7 ;  /* 0x00000006ff077819 */ /* 0x000fca0000011407 */
[----:B-1----:R-:W-:-:S04]  /*0980*/  IMAD R6, R7, R14, RZ ;  /* 0x0000000e07067224 */ /* 0x002fc800078e02ff */
[----:B------:R-:W-:Y:S01]  /*0990*/  IMAD R6, R6, R15, RZ ;  /* 0x0000000f06067224 */ /* 0x000fe200078e02ff */
[----:B------:R-:W-:Y:S06]  /*09a0*/  @!P1 BRA `(.L_x_11) ;  /* 0x00000000000c9947 */ /* 0x000fec0003800000 */
[----:B------:R-:W-:Y:S01]  /*09b0*/  UCGABAR_WAIT ;  /* 0x0000000000007dc7 */ /* 0x000fe20008000000 */
[----:B------:R-:W-:Y:S01]  /*09c0*/  CCTL.IVALL ;  /* 0x00000000ff00798f */ /* 0x000fe20002000000 */
[----:B------:R-:W-:Y:S05]  /*09d0*/  BRA `(.L_x_12) ;  /* 0x0000000000047947 */ /* 0x000fea0003800000 */
.L_x_11:
[----:B------:R-:W-:Y:S06]  /*09e0*/  BAR.SYNC.DEFER_BLOCKING 0x0 ;  /* 0x0000000000007b1d */ /* 0x000fec0000010000 */
.L_x_12:
[----:B------:R-:W-:-:S13]  /*09f0*/  ISETP.NE.AND P0, PT, R9, RZ, PT ;  /* 0x000000ff0900720c */ /* 0x000fda0003f05270 */
[----:B------:R-:W-:Y:S05]  /*0a00*/  @!P0 BRA `(.L_x_13) ;  /* 0x0000004c00b48947 */ /* 0x000fea0003800000 */
[----:B------:R-:W-:-:S13]  /*0a10*/  ISETP.NE.AND P0, PT, R9, 0x1, PT ;  /* 0x000000010900780c */ /* 0x000fda0003f05270 */
[----:B------:R-:W-:Y:S05]  /*0a20*/  @P0 EXIT ;  /* 0x000000000000094d */ /* 0x000fea0003800000 */
[----:B------:R-:W-:Y:S01]  /*0a30*/  ISETP.GE.AND P0, PT, R6, 0x1, PT ;  /* 0x000000010600780c */ /* 0x000fe20003f06270 */
[----:B------:R-:W-:Y:S01]  /*0a40*/  UMOV UR4, URZ ;  /* 0x0000003f00047c82 */ /* 0x000fe20008000000 */
[----:B------:R-:W-:Y:S02]  /*0a50*/  CS2R R86, SRZ ;  /* 0x0000000000567805 */ /* 0x000fe4000001ff00 */
[----:B------:R-:W-:Y:S02]  /*0a60*/  CS2R R24, SRZ ;  /* 0x0000000000187805 */ /* 0x000fe4000001ff00 */
[----:B------:R-:W-:Y:S02]  /*0a70*/  CS2R R26, SRZ ;  /* 0x00000000001a7805 */ /* 0x000fe4000001ff00 */
[----:B------:R-:W-:Y:S02]  /*0a80*/  CS2R R28, SRZ ;  /* 0x00000000001c7805 */ /* 0x000fe4000001ff00 */
[----:B------:R-:W-:-:S02]  /*0a90*/  CS2R R30, SRZ ;  /* 0x00000000001e7805 */ /* 0x000fc4000001ff00 */
[----:B------:R-:W-:Y:S02]  /*0aa0*/  CS2R R32, SRZ ;  /* 0x0000000000207805 */ /* 0x000fe4000001ff00 */
        /* <DEDUP_REMOVED lines=25> */
[----:B------:R-:W-:Y:S01]  /*0c40*/  CS2R R84, SRZ ;  /* 0x0000000000547805 */ /* 0x000fe2000001ff00 */
[----:B------:R-:W-:Y:S06]  /*0c50*/  @!P0 BRA `(.L_x_14) ;  /* 0x0000000000f88947 */ /* 0x000fec0003800000 */
[----:B------:R-:W-:-:S04]  /*0c60*/  LOP3.LUT R7, R3, 0x1, RZ, 0xfc, !PT ;  /* 0x0000000103077812 */ /* 0x000fc800078efcff */
[----:B------:R-:W-:-:S13]  /*0c70*/  ISETP.NE.AND P0, PT, R7, 0x3, PT ;  /* 0x000000030700780c */ /* 0x000fda0003f05270 */
[----:B------:R-:W-:Y:S05]  /*0c80*/  @!P0 BRA `(.L_x_15) ;  /* 0x0000000000048947 */ /* 0x000fea0003800000 */
[----:B------:R-:W-:Y:S01]  /*0c90*/  BPT.TRAP 0x1 ;  /* 0x000000040000795c */ /* 0x000fe20000300000 */
.L_x_15:
[----:B------:R-:W0:Y:S01]  /*0ca0*/  S2UR UR5, SR_CgaCtaId ;  /* 0x00000000000579c3 */ /* 0x000e220000008800 */
[----:B------:R-:W-:Y:S01]  /*0cb0*/  SHF.L.U32 R7, RZ, 0x1f, RZ ;  /* 0x0000001fff077819 */ /* 0x000fe200000006ff */
[----:B------:R-:W-:Y:S02]  /*0cc0*/  UMOV UR4, 0x400 ;  /* 0x0000040000047882 */ /* 0x000fe40000000000 */
[----:B0-----:R-:W-:-:S12]  /*0cd0*/  ULEA UR4, UR5, UR4, 0x18 ;  /* 0x0000000405047291 */ /* 0x001fd8000f8ec03f */
.L_x_16:
[----:B0-----:R-:W-:-:S04]  /*0ce0*/  IMAD.U32 R8, RZ, RZ, UR4 ;  /* 0x00000004ff087e24 */ /* 0x001fc8000f8e00ff */
[----:B------:R0:W1:Y:S03]  /*0cf0*/  SYNCS.PHASECHK.TRANS64.TRYWAIT P0, [R8+URZ+0x30000], R7 ;  /* 0x03000007080075a7 */ /* 0x000066000800017f */
[----:B-1----:R-:W-:Y:S05]  /*0d00*/  @!P0 NANOSLEEP.SYNCS 0x989680 ;  /* 0x009896800000895d */ /* 0x002fea0003900000 */
[----:B------:R-:W1:Y:S02]  /*0d10*/  @!P0 SYNCS.PHASECHK.TRANS64 P0, [R8+URZ+0x30000], R7 ;  /* 0x03000007080085a7 */ /* 0x000e64000800007f */
[----:B-1----:R-:W-:Y:S05]  /*0d20*/  @!P0 BRA `(.L_x_16) ;  /* 0xfffffffc00ec8947 */ /* 0x002fea000383ffff */
[----:B------:R-:W-:Y:S01]  /*0d30*/  UIADD3 UR5, UR4, 0x10000, URZ ;  /* 0x0001000004057890 */ /* 0x000fe2000fffe03f */
[----:B------:R-:W-:Y:S01]  /*0d40*/  WARPGROUP.ARRIVE ;  /* 0x00000000000079c5 */ /* 0x000fe20000000000 */
[----:B------:R-:W-:Y:S02]  /*0d50*/  USHF.R.U32.HI UR4, URZ, 0x4, UR4 ;  /* 0x000000043f047899 */ /* 0x000fe40008011604 */
[----:B------:R-:W-:Y:S02]  /*0d60*/  USHF.R.U32.HI UR5, URZ, 0x4, UR5 ;  /* 0x000000043f057899 */ /* 0x000fe40008011605 */
[----:B------:R-:W-:Y:S02]  /*0d70*/  ULOP3.LUT UR4, UR4, 0x3fff, URZ, 0xc0, !UPT ;  /* 0x00003fff04047892 */ /* 0x000fe4000f8ec03f */
[----:B------:R-:W-:Y:S02]  /*0d80*/  ULOP3.LUT UR5, UR5, 0x3fff, URZ, 0xc0, !UPT ;  /* 0x00003fff05057892 */ /* 0x000fe4000f8ec03f */
[----:B------:R-:W-:-:S02]  /*0d90*/  ULOP3.LUT UR9, UR4, 0x10000, URZ, 0xfc, !UPT ;  /* 0x0001000004097892 */ /* 0x000fc4000f8efc3f */
[----:B------:R-:W-:Y:S01]  /*0da0*/  ULOP3.LUT UR8, UR5, 0x10000, URZ, 0xfc, !UPT ;  /* 0x0001000005087892 */ /* 0x000fe2000f8efc3f */
[----:B------:R-:W-:Y:S02]  /*0db0*/  UMOV UR7, 0x40000080 ;  /* 0x4000008000077882 */ /* 0x000fe40000000000 */
[----:B------:R-:W-:Y:S02]  /*0dc0*/  UMOV UR5, 0x40000080 ;  /* 0x4000008000057882 */ /* 0x000fe40000000000 */
[----:B------:R-:W-:Y:S02]  /*0dd0*/  UMOV UR4, UR9 ;  /* 0x0000000900047c82 */ /* 0x000fe40008000000 */
[----:B------:R-:W-:Y:S02]  /*0de0*/  UMOV UR6, UR8 ;  /* 0x0000000800067c82 */ /* 0x000fe40008000000 */
[----:B------:R-:W-:Y:S01]  /*0df0*/  HGMMA.64x128x8.F32.TF32 R24, gdesc[UR4], RZ, !UPT ;  /* 0x05e00000041879f0 */ /* 0x000fe2000c7028ff */
[----:B------:R-:W-:-:S02]  /*0e00*/  UIADD3 UR4, UR9, 0x2, URZ ;  /* 0x0000000209047890 */ /* 0x000fc4000fffe03f */
[----:B------:R-:W-:Y:S01]  /*0e10*/  UIADD3 UR6, UR8, 0x2, URZ ;  /* 0x0000000208067890 */ /* 0x000fe2000fffe03f */
[----:B------:R-:W-:Y:S01]  /*0e20*/  UMOV UR5, 0x40000080 ;  /* 0x4000008000057882 */ /* 0x000fe20000000000 */
[----:B------:R-:W-:-:S07]  /*0e30*/  UMOV UR7, 0x40000080 ;  /* 0x4000008000077882 */ /* 0x000fce0000000000 */
[----:B------:R-:W-:Y:S01]  /*0e40*/  HGMMA.64x128x8.F32.TF32 R24, gdesc[UR4], R24 ;  /* 0x05e00000041879f0 */ /* 0x000fe20008702818 */
[----:B------:R-:W-:Y:S02]  /*0e50*/  UIADD3 UR4, UR9, 0x4, URZ ;  /* 0x0000000409047890 */ /* 0x000fe4000fffe03f */
        /* <DEDUP_REMOVED lines=28> */
[----:B------:R-:W-:Y:S01]  /*1020*/  HGMMA.64x128x8.F32.TF32 R24, gdesc[UR4], R24, gsb0 ;  /* 0x05e00000041879f0 */ /* 0x000fe20008002818 */
[----:B------:R-:W-:-:S05]  /*1030*/  UMOV UR4, 0x1 ;  /* 0x0000000100047882 */ /* 0x000fca0000000000 */
.L_x_14:
[----:B0-----:R-:W-:-:S05]  /*1040*/  VIMNMX R7, R6, 0x1, PT ;  /* 0x0000000106077848 */ /* 0x001fca0003fe0100 */
[----:B------:R-:W-:-:S05]  /*1050*/  IMAD.IADD R7, R6, 0x1, -R7 ;  /* 0x0000000106077824 */ /* 0x000fca00078e0a07 */
[----:B------:R-:W-:-:S13]  /*1060*/  ISETP.GE.AND P0, PT, R7, 0x1, PT ;  /* 0x000000010700780c */ /* 0x000fda0003f06270 */
[----:B------:R-:W-:Y:S05]  /*1070*/  @!P0 BRA `(.L_x_17) ;  /* 0x00000004006c8947 */ /* 0x000fea0003800000 */
[----:B------:R-:W0:Y:S01]  /*1080*/  S2UR UR6, SR_CgaCtaId ;  /* 0x00000000000679c3 */ /* 0x000e220000008800 */
[----:B------:R-:W-:Y:S01]  /*1090*/  UMOV UR5, 0x400 ;  /* 0x0000040000057882 */ /* 0x000fe20000000000 */
[----:B------:R-:W-:Y:S01]  /*10a0*/  LOP3.LUT R13, R3, 0x1, RZ, 0xfc, !PT ;  /* 0x00000001030d7812 */ /* 0x000fe200078efcff */
[----:B------:R-:W-:Y:S01]  /*10b0*/  IMAD.MOV.U32 R12, RZ, RZ, RZ ;  /* 0x000000ffff0c7224 */ /* 0x000fe200078e00ff */
[----:B------:R-:W-:Y:S01]  /*10c0*/  UISETP.NE.U32.AND UP0, UPT, UR4, URZ, UPT ;  /* 0x0000003f0400728c */ /* 0x000fe2000bf05070 */
[----:B------:R-:W-:Y:S02]  /*10d0*/  IMAD.MOV.U32 R8, RZ, RZ, R7 ;  /* 0x000000ffff087224 */ /* 0x000fe400078e0007 */
[----:B------:R-:W-:Y:S01]  /*10e0*/  IMAD.MOV.U32 R9, RZ, RZ, RZ ;  /* 0x000000ffff097224 */ /* 0x000fe200078e00ff */
[----:B0-----:R-:W-:-:S04]  /*10f0*/  ULEA UR5, UR6, UR5, 0x18 ;  /* 0x0000000506057291 */ /* 0x001fc8000f8ec03f */
[----:B------:R-:W-:Y:S02]  /*1100*/  UIADD3 UR7, UR5, 0x10000, URZ ;  /* 0x0001000005077890 */ /* 0x000fe4000fffe03f */
[----:B------:R-:W-:Y:S02]  /*1110*/  USHF.R.U32.HI UR6, URZ, 0x4, UR5 ;  /* 0x000000043f067899 */ /* 0x000fe40008011605 */
[----:B------:R-:W-:Y:S02]  /*1120*/  USHF.R.U32.HI UR7, URZ, 0x4, UR7 ;  /* 0x000000043f077899 */ /* 0x000fe40008011607 */
[----:B------:R-:W-:Y:S02]  /*1130*/  ULOP3.LUT UR6, UR6, 0x3fff, URZ, 0xc0, !UPT ;  /* 0x00003fff06067892 */ /* 0x000fe4000f8ec03f */
[----:B------:R-:W-:Y:S02]  /*1140*/  ULOP3.LUT UR7, UR7, 0x3fff, URZ, 0xc0, !UPT ;  /* 0x00003fff07077892 */ /* 0x000fe4000f8ec03f */
[----:B------:R-:W-:-:S02]  /*1150*/  ULOP3.LUT UR14, UR6, 0x10000, URZ, 0xfc, !UPT ;  /* 0x00010000060e7892 */ /* 0x000fc4000f8efc3f */
[----:B------:R-:W-:-:S12]  /*1160*/  ULOP3.LUT UR15, UR7, 0x10000, URZ, 0xfc, !UPT ;  /* 0x00010000070f7892 */ /* 0x000fd8000f8efc3f */
.L_x_22:
[----:B------:R-:W-:-:S13]  /*1170*/  ISETP.NE.AND P1, PT, R13, 0x3, PT ;  /* 0x000000030d00780c */ /* 0x000fda0003f25270 */
[----:B------:R-:W-:Y:S05]  /*1180*/  @!P1 BRA `(.L_x_18) ;  /* 0x0000000000049947 */ /* 0x000fea0003800000 */
[----:B------:R-:W-:Y:S01]  /*1190*/  BPT.TRAP 0x1 ;  /* 0x000000040000795c */ /* 0x000fe20000300000 */
.L_x_18:
[----:B------:R-:W-:Y:S01]  /*11a0*/  SHF.L.U32 R10, R12, 0x1f, RZ ;  /* 0x0000001f0c0a7819 */ /* 0x000fe200000006ff */
[----:B------:R-:W-:-:S12]  /*11b0*/  ULEA UR6, UR4, UR5, 0x3 ;  /* 0x0000000504067291 */ /* 0x000fd8000f8e183f */
.L_x_19:
[----:B0-----:R-:W-:-:S04]  /*11c0*/  IMAD.U32 R11, RZ, RZ, UR6 ;  /* 0x00000006ff0b7e24 */ /* 0x001fc8000f8e00ff */
[----:B------:R0:W1:Y:S03]  /*11d0*/  SYNCS.PHASECHK.TRANS64.TRYWAIT P0, [R11+URZ+0x30000], R10 ;  /* 0x0300000a0b0075a7 */ /* 0x000066000800017f */
[----:B-1----:R-:W-:Y:S05]  /*11e0*/  @!P0 NANOSLEEP.SYNCS 0x989680 ;  /* 0x009896800000895d */ /* 0x002fea0003900000 */
[----:B------:R-:W1:Y:S02]  /*11f0*/  @!P0 SYNCS.PHASECHK.TRANS64 P0, [R11+URZ+0x30000], R10 ;  /* 0x0300000a0b0085a7 */ /* 0x000e64000800007f */
[----:B-1----:R-:W-:Y:S05]  /*1200*/  @!P0 BRA `(.L_x_19) ;  /* 0xfffffffc00ec8947 */ /* 0x002fea000383ffff */
[----:B------:R-:W-:Y:S01]  /*1210*/  ULEA UR6, UR4, UR14, 0xa ;  /* 0x0000000e04067291 */ /* 0x000fe2000f8e503f */
[----:B------:R-:W-:Y:S01]  /*1220*/  WARPGROUP.ARRIVE ;  /* 0x00000000000079c5 */ /* 0x000fe20000000000 */
[----:B------:R-:W-:Y:S01]  /*1230*/  ULEA UR7, UR4, UR15, 0xb ;  /* 0x0000000f04077291 */ /* 0x000fe2000f8e583f */
[----:B------:R-:W-:Y:S01]  /*1240*/  UMOV UR9, 0x40000080 ;  /* 0x4000008000097882 */ /* 0x000fe20000000000 */
[----:B------:R-:W-:-:S03]  /*1250*/  UMOV UR11, 0x40000080 ;  /* 0x40000080000b7882 */ /* 0x000fc60000000000 */
[----:B------:R-:W-:Y:S02]  /*1260*/  UMOV UR8, UR6 ;  /* 0x0000000600087c82 */ /* 0x000fe40008000000 */
[----:B------:R-:W-:Y:S02]  /*1270*/  UMOV UR10, UR7 ;  /* 0x00000007000a7c82 */ /* 0x000fe40008000000 */
[----:B------:R-:W-:Y:S01]  /*1280*/  HGMMA.64x128x8.F32.TF32 R24, gdesc[UR8], R24, UP0 ;  /* 0x05e00000081879f0 */ /* 0x000fe2000bf02818 */
        /* <DEDUP_REMOVED lines=34> */
[----:B------:R-:W-:Y:S03]  /*14b0*/  HGMMA.64x128x8.F32.TF32 R24, gdesc[UR8], R24, gsb0 ;  /* 0x05e00000081879f0 */ /* 0x000fe60008002818 */
[----:B------:R-:W-:Y:S02]  /*14c0*/  WARPGROUP.DEPBAR.LE gsb0, 0x1 ;  /* 0x00008000000079c5 */ /* 0x000fe40000010100 */
[----:B------:R-:W-:Y:S05]  /*14d0*/  @!P1 BRA `(.L_x_20) ;  /* 0x0000000000049947 */ /* 0x000fea0003800000 */
[----:B------:R-:W-:Y:S01]  /*14e0*/  BPT.TRAP 0x1 ;  /* 0x000000040000795c */ /* 0x000fe20000300000 */
.L_x_20:
[----:B------:R-:W-:-:S13]  /*14f0*/  ISETP.NE.AND P0, PT, R5, RZ, PT ;  /* 0x000000ff0500720c */ /* 0x000fda0003f05270 */
[----:B0-----:R-:W-:-:S05]  /*1500*/  @P0 LEA R10, R9, UR5, 0x3 ;  /* 0x00000005090a0c11 */ /* 0x001fca000f8e18ff */
[----:B------:R-:W-:-:S05]  /*1510*/  @P0 VIADD R11, R10, 0x30020 ;  /* 0x000300200a0b0836 */ /* 0x000fca0000000000 */
[----:B------:R-:W-:-:S04]  /*1520*/  @P0 PRMT R11, R4, 0x654, R11 ;  /* 0x00000654040b0816 */ /* 0x000fc8000000000b */
[----:B------:R0:W-:Y:S01]  /*1530*/  @P0 SYNCS.ARRIVE.TRANS64.RED.A1T0 RZ, [R11+URZ], RZ ;  /* 0x000000ff0bff09a7 */ /* 0x0001e2000810043f */
[----:B------:R-:W-:-:S13]  /*1540*/  ISETP.GT.U32.AND P0, PT, R3, 0x1, PT ;  /* 0x000000010300780c */ /* 0x000fda0003f04070 */
[----:B0-----:R-:W-:Y:S05]  /*1550*/  @P0 BRA `(.L_x_21) ;  /* 0x0000000000040947 */ /* 0x001fea0003800000 */
[----:B------:R-:W-:Y:S01]  /*1560*/  BPT.TRAP 0x1 ;  /* 0x000000040000795c */ /* 0x000fe20000300000 */
.L_x_21:
[----:B------:R-:W-:Y:S01]  /*1570*/  UIADD3 UR4, UR4, 0x1, URZ ;  /* 0x0000000104047890 */ /* 0x000fe2000fffe03f */
[C---:B------:R-:W-:Y:S01]  /*1580*/  ISETP.GT.AND P1, PT, R8.reuse, 0x1, PT ;  /* 0x000000010800780c */ /* 0x040fe20003f24270 */
[----:B------:R-:W-:Y:S02]  /*1590*/  VIADD R9, R9, 0x1 ;  /* 0x0000000109097836 */ /* 0x000fe40000000000 */
[----:B------:R-:W-:Y:S01]  /*15a0*/  UISETP.NE.AND UP0, UPT, UR4, 0x4, UPT ;  /* 0x000000040400788c */ /* 0x000fe2000bf05270 */
[----:B------:R-:W-:Y:S02]  /*15b0*/  VIADD R8, R8, 0xffffffff ;  /* 0xffffffff08087836 */ /* 0x000fe40000000000 */
[C---:B------:R-:W-:Y:S01]  /*15c0*/  ISETP.NE.AND P0, PT, R9.reuse, 0x4, PT ;  /* 0x000000040900780c */ /* 0x040fe20003f05270 */
[----:B------:R-:W-:Y:S02]  /*15d0*/  USEL UR6, URZ, 0x1, UP0 ;  /* 0x000000013f067887 */ /* 0x000fe40008000000 */
[----:B------:R-:W-:Y:S01]  /*15e0*/  USEL UR4, UR4, URZ, UP0 ;  /* 0x0000003f04047287 */ /* 0x000fe20008000000 */
[----:B------:R-:W-:Y:S01]  /*15f0*/  SEL R9, R9, RZ, P0 ;  /* 0x000000ff09097207 */ /* 0x000fe20000000000 */
[----:B------:R-:W-:-:S02]  /*1600*/  UPLOP3.LUT UP0, UPT, UPT, UPT, UPT, 0x80, 0x0 ;  /* 0x000000000000789c */ /* 0x000fc40003f0f070 */
[----:B------:R-:W-:Y:S01]  /*1610*/  LOP3.LUT R12, R12, UR6, RZ, 0x3c, !PT ;  /* 0x000000060c0c7c12 */ /* 0x000fe2000f8e3cff */
[----:B------:R-:W-:Y:S08]  /*1620*/  @P1 BRA `(.L_x_22) ;  /* 0xfffffff800d01947 */ /* 0x000ff0000383ffff */
.L_x_17:
[----:B------:R-:W-:Y:S01]  /*1630*/  ISETP.GE.AND P0, PT, R6, 0x1, PT ;  /* 0x000000010600780c */ /* 0x000fe20003f06270 */
[----:B------:R-:W-:-:S12]  /*1640*/  WARPGROUP.DEPBAR.LE gsb0, 0x0 ;  /* 0x00008000000079c5 */ /* 0x000fd80000010000 */
[----:B------:R-:W-:Y:S05]  /*1650*/  @!P0 BRA `(.L_x_23) ;  /* 0x0000000000408947 */ /* 0x000fea0003800000 */
[----:B------:R-:W-:-:S04]  /*1660*/  LOP3.LUT R6, R3, 0x1, RZ, 0xfc, !PT ;  /* 0x0000000103067812 */ /* 0x000fc800078efcff */
[----:B------:R-:W-:-:S13]  /*1670*/  ISETP.NE.AND P0, PT, R6, 0x3, PT ;  /* 0x000000030600780c */ /* 0x000fda0003f05270 */
[----:B------:R-:W-:Y:S05]  /*1680*/  @!P0 BRA `(.L_x_24) ;  /* 0x0000000000048947 */ /* 0x000fea0003800000 */
[----:B------:R-:W-:Y:S01]  /*1690*/  BPT.TRAP 0x1 ;  /* 0x000000040000795c */ /* 0x000fe20000300000 */
.L_x_24:
[----:B------:R-:W-:-:S13]  /*16a0*/  ISETP.NE.AND P0, PT, R5, RZ, PT ;  /* 0x000000ff0500720c */ /* 0x000fda0003f05270 */
[----:B------:R-:W0:Y:S01]  /*16b0*/  @P0 S2R R6, SR_CgaCtaId ;  /* 0x0000000000060919 */ /* 0x000e220000008800 */
[----:B------:R-:W-:Y:S01]  /*16c0*/  @P0 IMAD.SHL.U32 R7, R7, 0x8, RZ ;  /* 0x0000000807070824 */ /* 0x000fe200078e00ff */
[----:B------:R-:W-:-:S04]  /*16d0*/  @P0 MOV R5, 0x400 ;  /* 0x0000040000050802 */ /* 0x000fc80000000f00 */
[----:B------:R-:W-:Y:S02]  /*16e0*/  @P0 LOP3.LUT R7, R7, 0x18, RZ, 0xc0, !PT ;  /* 0x0000001807070812 */ /* 0x000fe400078ec0ff */
[----:B0-----:R-:W-:-:S04]  /*16f0*/  @P0 LEA R6, R6, R5, 0x18 ;  /* 0x0000000506060211 */ /* 0x001fc800078ec0ff */
[----:B------:R-:W-:-:S04]  /*1700*/  @P0 IADD3 R7, R6, 0x30020, R7 ;  /* 0x0003002006070810 */ /* 0x000fc80007ffe007 */
[----:B------:R-:W-:-:S04]  /*1710*/  @P0 PRMT R7, R4, 0x654, R7 ;  /* 0x0000065404070816 */ /* 0x000fc80000000007 */
[----:B------:R0:W-:Y:S01]  /*1720*/  @P0 SYNCS.ARRIVE.TRANS64.RED.A1T0 RZ, [R7+URZ], RZ ;  /* 0x000000ff07ff09a7 */ /* 0x0001e2000810043f */
[----:B------:R-:W-:-:S13]  /*1730*/  ISETP.GT.U32.AND P0, PT, R3, 0x1, PT ;  /* 0x000000010300780c */ /* 0x000fda0003f04070 */
[----:B0-----:R-:W-:Y:S05]  /*1740*/  @P0 BRA `(.L_x_23) ;  /* 0x0000000000040947 */ /* 0x001fea0003800000 */
[----:B------:R-:W-:Y:S01]  /*1750*/  BPT.TRAP 0x1 ;  /* 0x000000040000795c */ /* 0x000fe20000300000 */
.L_x_23:
[----:B------:R-:W0:Y:S01]  /*1760*/  S2R R3, SR_TID.X ;  /* 0x0000000000037919 */ /* 0x000e220000002100 */
[----:B------:R-:W-:Y:S01]  /*1770*/  ULDC.64 UR4, c[0x0][0x280] ;  /* 0x0000a00000047ab9 */ /* 0x000fe20000000a00 */
[----:B------:R-:W1:Y:S01]  /*1780*/  S2R R5, SR_CTAID.Y ;  /* 0x0000000000057919 */ /* 0x000e620000002600 */
[----:B------:R-:W4:Y:S01]  /*1790*/  S2R R15, SR_CTAID.X ;  /* 0x00000000000f7919 */ /* 0x000f220000002500 */
[----:B0-----:R-:W-:-:S04]  /*17a0*/  SHF.R.S32.HI R4, RZ, 0x1f, R3 ;  /* 0x0000001fff047819 */ /* 0x001fc80000011403 */
[----:B------:R-:W-:Y:S01]  /*17b0*/  LEA.HI R4, R4, R3, RZ, 0x7 ;  /* 0x0000000304047211 */ /* 0x000fe200078f38ff */
[----:B-1----:R-:W-:-:S03]  /*17c0*/  IMAD.SHL.U32 R5, R5, 0x80, RZ ;  /* 0x0000008005057824 */ /* 0x002fc600078e00ff */
[----:B------:R-:W-:Y:S01]  /*17d0*/  LOP3.LUT R4, R4, 0xffffff80, RZ, 0xc0, !PT ;  /* 0xffffff8004047812 */ /* 0x000fe200078ec0ff */
[----:B----4-:R-:W-:Y:S01]  /*17e0*/  IMAD.SHL.U32 R12, R15, 0x40, RZ ;  /* 0x000000400f0c7824 */ /* 0x010fe200078e00ff */
[----:B------:R-:W-:-:S03]  /*17f0*/  ISETP.GE.AND P0, PT, R5, UR5, PT ;  /* 0x0000000505007c0c */ /* 0x000fc6000bf06270 */
[----:B------:R-:W-:Y:S01]  /*1800*/  IMAD.IADD R8, R3, 0x1, -R4 ;  /* 0x0000000103087824 */ /* 0x000fe200078e0a04 */
[----:B------:R-:W-:-:S04]  /*1810*/  ISETP.GE.OR P0, PT, R12, UR4, P0 ;  /* 0x000000040c007c0c */ /* 0x000fc80008706670 */
[----:B------:R-:W-:-:S04]  /*1820*/  SHF.R.S32.HI R9, RZ, 0x1f, R8 ;  /* 0x0000001fff097819 */ /* 0x000fc80000011408 */
[----:B------:R-:W-:-:S04]  /*1830*/  LEA.HI R3, R9, R8, RZ, 0x2 ;  /* 0x0000000809037211 */ /* 0x000fc800078f10ff */
[--C-:B------:R-:W-:Y:S02]  /*1840*/  SHF.R.S32.HI R10, RZ, 0x2, R3.reuse ;  /* 0x00000002ff0a7819 */ /* 0x100fe40000011403 */
[----:B------:R-:W-:-:S04]  /*1850*/  SHF.R.S32.HI R7, RZ, 0x1f, R3 ;  /* 0x0000001fff077819 */ /* 0x000fc80000011403 */
[----:B------:R-:W-:-:S04]  /*1860*/  LEA.HI R7, R7, R10, RZ, 0x3 ;  /* 0x0000000a07077211 */ /* 0x000fc800078f18ff */
[----:B------:R-:W-:Y:S01]  /*1870*/  LOP3.LUT R11, R7, 0xfffffff8, RZ, 0xc0, !PT ;  /* 0xfffffff8070b7812 */ /* 0x000fe200078ec0ff */
[----:B------:R-:W-:Y:S06]  /*1880*/  @P0 EXIT ;  /* 0x000000000000094d */ /* 0x000fec0003800000 */
[----:B------:R-:W0:Y:S01]  /*1890*/  LDC.64 R6, c[0x0][0x5d0] ;  /* 0x00017400ff067b82 */ /* 0x000e220000000a00 */
[----:B------:R-:W-:Y:S01]  /*18a0*/  IMAD.IADD R10, R10, 0x1, -R11 ;  /* 0x000000010a0a7824 */ /* 0x000fe200078e0a0b */
[----:B------:R-:W-:Y:S02]  /*18b0*/  LOP3.LUT R3, R3, 0x7ffffffc, RZ, 0xc0, !PT ;  /* 0x7ffffffc03037812 */ /* 0x000fe400078ec0ff */
[----:B------:R-:W-:Y:S02]  /*18c0*/  LEA.HI R4, R9, R8, RZ, 0x5 ;  /* 0x0000000809047211 */ /* 0x000fe400078f28ff */
[----:B------:R-:W-:Y:S01]  /*18d0*/  SHF.R.S32.HI R11, RZ, 0x1f, R10 ;  /* 0x0000001fff0b7819 */ /* 0x000fe2000001140a */
[----:B------:R-:W-:Y:S01]  /*18e0*/  IMAD.IADD R3, R8, 0x1, -R3 ;  /* 0x0000000108037824 */ /* 0x000fe200078e0a03 */
[----:B------:R-:W-:Y:S02]  /*18f0*/  SHF.R.S32.HI R9, RZ, 0x5, R4 ;  /* 0x00000005ff097819 */ /* 0x000fe40000011404 */
[----:B---3-5:R-:W-:Y:S01]  /*1900*/  FSETP.NEU.AND P1, PT, R2, RZ, PT ;  /* 0x000000ff0200720b */ /* 0x028fe20003f2d000 */
[----:B------:R-:W-:-:S02]  /*1910*/  IMAD.SHL.U32 R8, R3, 0x2, RZ ;  /* 0x0000000203087824 */ /* 0x000fc400078e00ff */
[----:B------:R-:W-:-:S03]  /*1920*/  IMAD.WIDE R14, R15, 0x40, R10 ;  /* 0x000000400f0e7825 */ /* 0x000fc600078e020a */
[----:B------:R-:W-:Y:S01]  /*1930*/  IADD3 R4, P0, R5, R8, RZ ;  /* 0x0000000805047210 */ /* 0x000fe20007f1e0ff */
[C---:B------:R-:W-:Y:S01]  /*1940*/  IMAD R11, R9.reuse, -0x10, -R12 ;  /* 0xfffffff0090b7824 */ /* 0x040fe200078e0a0c */
[----:B------:R-:W-:Y:S01]  /*1950*/  SHF.R.S32.HI R12, RZ, 0x1f, R8 ;  /* 0x0000001fff0c7819 */ /* 0x000fe20000011408 */
[----:B------:R-:W-:Y:S01]  /*1960*/  IMAD.WIDE R14, R9, 0x10, R14 ;  /* 0x00000010090e7825 */ /* 0x000fe200078e020e */
[----:B------:R-:W-:Y:S02]  /*1970*/  IADD3 R3, -R8, UR5, -R5 ;  /* 0x0000000508037c10 */ /* 0x000fe4000fffe905 */
[----:B------:R-:W-:Y:S01]  /*1980*/  LEA.HI.X.SX32 R5, R5, R12, 0x1, P0 ;  /* 0x0000000c05057211 */ /* 0x000fe200000f0eff */
[-C--:B0-----:R-:W-:Y:S01]  /*1990*/  IMAD R8, R15, R6.reuse, RZ ;  /* 0x000000060f087224 */ /* 0x081fe200078e02ff */
[----:B------:R-:W-:Y:S01]  /*19a0*/  IADD3 R10, R11, UR4, -R10 ;  /* 0x000000040b0a7c10 */ /* 0x000fe2000fffe80a */
[----:B------:R-:W-:Y:S01]  /*19b0*/  IMAD.SHL.U32 R16, R6, 0x8, RZ ;  /* 0x0000000806107824 */ /* 0x000fe200078e00ff */
[----:B------:R-:W-:Y:S01]  /*19c0*/  ISETP.GT.AND P0, PT, R3, RZ, PT ;  /* 0x000000ff0300720c */ /* 0x000fe20003f04270 */
[----:B------:R-:W-:Y:S01]  /*19d0*/  IMAD.WIDE.U32 R12, R14, R6, R4 ;  /* 0x000000060e0c7225 */ /* 0x000fe200078e0004 */
[----:B------:R-:W-:-:S02]  /*19e0*/  SHF.L.U64.HI R11, R6, 0x3, R7 ;  /* 0x00000003060b7819 */ /* 0x000fc40000010207 */
[----:B------:R-:W-:Y:S01]  /*19f0*/  ISETP.GT.AND P3, PT, R10, RZ, P0 ;  /* 0x000000ff0a00720c */ /* 0x000fe20000764270 */
[----:B------:R-:W-:-:S04]  /*1a00*/  IMAD R19, R14, R7, R8 ;  /* 0x000000070e137224 */ /* 0x000fc800078e0208 */
[----:B------:R-:W-:Y:S01]  /*1a10*/  IMAD.IADD R19, R13, 0x1, R19 ;  /* 0x000000010d137824 */ /* 0x000fe200078e0213 */
[----:B------:R-:W-:Y:S07]  /*1a20*/  @!P1 BRA `(.L_x_25) ;  /* 0x0000002800cc9947 */ /* 0x000fee0003800000 */
[----:B------:R-:W-:Y:S01]  /*1a30*/  ULDC.64 UR6, c[0x0][0x5b0] ;  /* 0x00016c0000067ab9 */ /* 0x000fe20000000a00 */
[----:B------:R-:W-:Y:S01]  /*1a40*/  ULDC.64 UR8, c[0x0][0x5a8] ;  /* 0x00016a0000087ab9 */ /* 0x000fe20000000a00 */
[----:B------:R-:W-:Y:S01]  /*1a50*/  IMAD R13, R15, UR6, RZ ;  /* 0x000000060f0d7c24 */ /* 0x000fe2000f8e02ff */
[----:B------:R-:W-:Y:S01]  /*1a60*/  ULDC.64 UR4, c[0x0][0x5c8] ;  /* 0x0001720000047ab9 */ /* 0x000fe20000000a00 */
[----:B------:R-:W-:-:S04]  /*1a70*/  IMAD.WIDE.U32 R8, R14, UR6, R4 ;  /* 0x000000060e087c25 */ /* 0x000fc8000f8e0004 */
[----:B------:R-:W-:Y:S01]  /*1a80*/  IMAD R13, R14, UR7, R13 ;  /* 0x000000070e0d7c24 */ /* 0x000fe2000f8e020d */
[----:B------:R-:W-:-:S03]  /*1a90*/  LEA R6, P1, R8, UR8, 0x2 ;  /* 0x0000000808067c11 */ /* 0x000fc6000f8210ff */
[----:B------:R-:W-:-:S05]  /*1aa0*/  IMAD.IADD R7, R9, 0x1, R13 ;  /* 0x0000000109077824 */ /* 0x000fca00078e020d */
[----:B------:R-:W-:-:S05]  /*1ab0*/  LEA.HI.X R7, R8, UR9, R7, 0x2, P1 ;  /* 0x0000000908077c11 */ /* 0x000fca00088f1407 */
[----:B------:R-:W3:Y:S01]  /*1ac0*/  @P3 LDG.E.LTC128B R17, desc[UR12][R6.64] ;  /* 0x0000000c06113981 */ /* 0x000ee2000c1e1920 */
[----:B------:R-:W-:Y:S01]  /*1ad0*/  LEA R8, P4, R12, UR4, 0x2 ;  /* 0x000000040c087c11 */ /* 0x000fe2000f8810ff */
[----:B------:R-:W-:Y:S01]  /*1ae0*/  BSSY B0, `(.L_x_26) ;  /* 0x000000b000007945 */ /* 0x000fe20003800000 */
[----:B------:R-:W-:-:S04]  /*1af0*/  ISETP.GT.AND P1, PT, R3, 0x1, PT ;  /* 0x000000010300780c */ /* 0x000fc80003f24270 */
[----:B------:R-:W-:Y:S02]  /*1b00*/  ISETP.GT.AND P2, PT, R10, RZ, P1 ;  /* 0x000000ff0a00720c */ /* 0x000fe40000f44270 */
[----:B---3--:R-:W-:-:S05]  /*1b10*/  LOP3.LUT R9, R17, 0xffffe000, RZ, 0xc0, !PT ;  /* 0xffffe00011097812 */ /* 0x008fca00078ec0ff */
[----:B------:R-:W-:-:S04]  /*1b20*/  FMUL R9, R9, R2 ;  /* 0x0000000209097220 */ /* 0x000fc80000400000 */
[----:B--2---:R-:W-:Y:S01]  /*1b30*/  FFMA R21, R24, R0, R9 ;  /* 0x0000000018157223 */ /* 0x004fe20000000009 */
[----:B------:R-:W-:-:S04]  /*1b40*/  LEA.HI.X R9, R12, UR5, R19, 0x2, P4 ;  /* 0x000000050c097c11 */ /* 0x000fc8000a0f1413 */
[----:B------:R-:W-:-:S05]  /*1b50*/  F2FP.TF32.F32.PACK_B R21, R21 ;  /* 0x00000015ff15723e */ /* 0x000fca00024050ff */
[----:B------:R0:W-:Y:S01]  /*1b60*/  @P3 STG.E desc[UR12][R8.64], R21 ;  /* 0x0000001508003986 */ /* 0x0001e2000c10190c */
[----:B------:R-:W-:Y:S05]  /*1b70*/  @!P2 BRA `(.L_x_27) ;  /* 0x000000000004a947 */ /* 0x000fea0003800000 */
[----:B------:R1:W5:Y:S02]  /*1b80*/  LDG.E.LTC128B R17, desc[UR12][R6.64+0x4] ;  /* 0x0000040c06117981 */ /* 0x000364000c1e1920 */
.L_x_27:
[----:B------:R-:W-:Y:S05]  /*1b90*/  BSYNC B0 ;  /* 0x0000000000007941 */ /* 0x000fea0003800000 */
.L_x_26:
[----:B------:R-:W-:Y:S01]  /*1ba0*/  USHF.L.U32 UR5, UR6, 0x3, URZ ;  /* 0x0000000306057899 */ /* 0x000fe2000800063f */
[----:B0----5:R-:W-:Y:S01]  /*1bb0*/  LOP3.LUT R21, R17, 0xffffe000, RZ, 0xc0, !PT ;  /* 0xffffe00011157812 */ /* 0x021fe200078ec0ff */
[----:B------:R-:W-:Y:S01]  /*1bc0*/  USHF.L.U64.HI UR4, UR6, 0x3, UR7 ;  /* 0x0000000306047899 */ /* 0x000fe20008010207 */
[----:B------:R-:W-:-:S03]  /*1bd0*/  ISETP.GT.AND P0, PT, R10, 0x8, P0 ;  /* 0x000000080a00780c */ /* 0x000fc60000704270 */
[----:B------:R-:W-:Y:S02]  /*1be0*/  IMAD.U32 R18, RZ, RZ, UR5 ;  /* 0x00000005ff127e24 */ /* 0x000fe4000f8e00ff */
[----:B------:R-:W-:Y:S01]  /*1bf0*/  FMUL R12, R21, R2 ;  /* 0x00000002150c7220 */ /* 0x000fe20000400000 */
[----:B------:R-:W-:-:S03]  /*1c00*/  IMAD.U32 R19, RZ, RZ, UR4 ;  /* 0x00000004ff137e24 */ /* 0x000fc6000f8e00ff */
[----:B------:R-:W-:Y:S01]  /*1c10*/  FFMA R25, R25, R0, R12 ;  /* 0x0000000019197223 */ /* 0x000fe2000000000c */
[----:B------:R-:W-:-:S04]  /*1c20*/  IMAD.WIDE.U32 R14, R14, UR6, R18 ;  /* 0x000000060e0e7c25 */ /* 0x000fc8000f8e0012 */
[----:B------:R-:W-:Y:S02]  /*1c30*/  F2FP.TF32.F32.PACK_B R25, R25 ;  /* 0x00000019ff19723e */ /* 0x000fe400024050ff */
[----:B------:R-:W-:-:S03]  /*1c40*/  IADD3 R14, P3, R4, R14, RZ ;  /* 0x0000000e040e7210 */ /* 0x000fc60007f7e0ff */
[----:B------:R0:W-:Y:S01]  /*1c50*/  @P2 STG.E desc[UR12][R8.64+0x4], R25 ;  /* 0x0000041908002986 */ /* 0x0001e2000c10190c */
[----:B------:R-:W-:Y:S02]  /*1c60*/  IADD3.X R5, R5, R13, R15, P3, !PT ;  /* 0x0000000d05057210 */ /* 0x000fe40001ffe40f */
[----:B------:R-:W-:-:S04]  /*1c70*/  LEA R4, P3, R14, UR8, 0x2 ;  /* 0x000000080e047c11 */ /* 0x000fc8000f8610ff */
[----:B------:R-:W-:-:S05]  /*1c80*/  LEA.HI.X R5, R14, UR9, R5, 0x2, P3 ;  /* 0x000000090e057c11 */ /* 0x000fca00098f1405 */
[----:B------:R-:W2:Y:S01]  /*1c90*/  @P0 LDG.E.LTC128B R17, desc[UR12][R4.64] ;  /* 0x0000000c04110981 */ /* 0x000ea2000c1e1920 */
[C---:B------:R-:W-:Y:S01]  /*1ca0*/  SHF.L.U64.HI R11, R16.reuse, 0x2, R11 ;  /* 0x00000002100b7819 */ /* 0x040fe2000001020b */
[----:B------:R-:W-:Y:S01]  /*1cb0*/  BSSY B0, `(.L_x_28) ;  /* 0x000000b000007945 */ /* 0x000fe20003800000 */
[----:B------:R-:W-:Y:S02]  /*1cc0*/  LEA R12, P2, R16, R8, 0x2 ;  /* 0x00000008100c7211 */ /* 0x000fe400078410ff */
[----:B------:R-:W-:Y:S02]  /*1cd0*/  ISETP.GT.AND P1, PT, R10, 0x8, P1 ;  /* 0x000000080a00780c */ /* 0x000fe40000f24270 */
[----:B--2---:R-:W-:-:S05]  /*1ce0*/  LOP3.LUT R13, R17, 0xffffe000, RZ, 0xc0, !PT ;  /* 0xffffe000110d7812 */ /* 0x004fca00078ec0ff */
[----:B------:R-:W-:-:S04]  /*1cf0*/  FMUL R13, R13, R2 ;  /* 0x000000020d0d7220 */ /* 0x000fc80000400000 */
[----:B------:R-:W-:Y:S01]  /*1d00*/  FFMA R15, R26, R0, R13 ;  /* 0x000000001a0f7223 */ /* 0x000fe2000000000d */
[----:B------:R-:W-:-:S04]  /*1d10*/  IMAD.X R13, R11, 0x1, R9, P2 ;  /* 0x000000010b0d7824 */ /* 0x000fc800010e0609 */
[----:B------:R-:W-:-:S05]  /*1d20*/  F2FP.TF32.F32.PACK_B R15, R15 ;  /* 0x0000000fff0f723e */ /* 0x000fca00024050ff */
[----:B------:R0:W-:Y:S01]  /*1d30*/  @P0 STG.E desc[UR12][R12.64], R15 ;  /* 0x0000000f0c000986 */ /* 0x0001e2000c10190c */
[----:B------:R-:W-:Y:S05]  /*1d40*/  @!P1 BRA `(.L_x_29) ;  /* 0x0000000000049947 */ /* 0x000fea0003800000 */
[----:B------:R2:W5:Y:S02]  /*1d50*/  LDG.E.LTC128B R17, desc[UR12][R4.64+0x4] ;  /* 0x0000040c04117981 */ /* 0x000564000c1e1920 */
.L_x_29:
[----:B------:R-:W-:Y:S05]  /*1d60*/  BSYNC B0 ;  /* 0x0000000000007941 */ /* 0x000fea0003800000 */
.L_x_28:
[----:B-----5:R-:W-:Y:S01]  /*1d70*/  LOP3.LUT R11, R17, 0xffffe000, RZ, 0xc0, !PT ;  /* 0xffffe000110b7812 */ /* 0x020fe200078ec0ff */
[----:B------:R-:W-:Y:S01]  /*1d80*/  BSSY B0, `(.L_x_30) ;  /* 0x0000009000007945 */ /* 0x000fe20003800000 */
[----:B------:R-:W-:-:S03]  /*1d90*/  ISETP.GT.AND P0, PT, R3, 0x8, PT ;  /* 0x000000080300780c */ /* 0x000fc60003f04270 */
[----:B------:R-:W-:Y:S01]  /*1da0*/  FMUL R14, R11, R2 ;  /* 0x000000020b0e7220 */ /* 0x000fe20000400000 */
[----:B------:R-:W-:-:S03]  /*1db0*/  ISETP.GT.AND P2, PT, R10, RZ, P0 ;  /* 0x000000ff0a00720c */ /* 0x000fc60000744270 */
[----:B------:R-:W-:-:S05]  /*1dc0*/  FFMA R27, R27, R0, R14 ;  /* 0x000000001b1b7223 */ /* 0x000fca000000000e */
[----:B------:R-:W-:-:S05]  /*1dd0*/  F2FP.TF32.F32.PACK_B R27, R27 ;  /* 0x0000001bff1b723e */ /* 0x000fca00024050ff */
[----:B------:R3:W-:Y:S01]  /*1de0*/  @P1 STG.E desc[UR12][R12.64+0x4], R27 ;  /* 0x0000041b0c001986 */ /* 0x0007e2000c10190c */
[----:B------:R-:W-:Y:S05]  /*1df0*/  @!P2 BRA `(.L_x_31) ;  /* 0x000000000004a947 */ /* 0x000fea0003800000 */
[----:B------:R4:W5:Y:S02]  /*1e00*/  LDG.E.LTC128B R17, desc[UR12][R6.64+0x20] ;  /* 0x0000200c06117981 */ /* 0x000964000c1e1920 */
.L_x_31:
[----:B------:R-:W-:Y:S05]  /*1e10*/  BSYNC B0 ;  /* 0x0000000000007941 */ /* 0x000fea0003800000 */
.L_x_30:
        /* <DEDUP_REMOVED lines=10> */
.L_x_33:
[----:B------:R-:W-:Y:S05]  /*1ec0*/  BSYNC B0 ;  /* 0x0000000000007941 */ /* 0x000fea0003800000 */
.L_x_32:
[----:B0----5:R-:W-:Y:S01]  /*1ed0*/  LOP3.LUT R11, R17, 0xffffe000, RZ, 0xc0, !PT ;  /* 0xffffe000110b7812 */ /* 0x021fe200078ec0ff */
[----:B------:R-:W-:Y:S01]  /*1ee0*/  BSSY B0, `(.L_x_34) ;  /* 0x0000008000007945 */ /* 0x000fe20003800000 */
[----:B------:R-:W-:-:S03]  /*1ef0*/  ISETP.GT.AND P0, PT, R10, 0x8, P0 ;  /* 0x000000080a00780c */ /* 0x000fc60000704270 */
[----:B------:R-:W-:-:S04]  /*1f00*/  FMUL R14, R11, R2 ;  /* 0x000000020b0e7220 */ /* 0x000fc80000400000 */
[----:B------:R-:W-:-:S05]  /*1f10*/  FFMA R29, R29, R0, R14 ;  /* 0x000000001d1d7223 */ /* 0x000fca000000000e */
[----:B------:R-:W-:-:S05]  /*1f20*/  F2FP.TF32.F32.PACK_B R29, R29 ;  /* 0x0000001dff1d723e */ /* 0x000fca00024050ff */
[----:B------:R0:W-:Y:S01]  /*1f30*/  @P3 STG.E desc[UR12][R8.64+0x24], R29 ;  /* 0x0000241d08003986 */ /* 0x0001e2000c10190c */
[----:B------:R-:W-:Y:S05]  /*1f40*/  @!P0 BRA `(.L_x_35) ;  /* 0x0000000000048947 */ /* 0x000fea0003800000 */
[----:B------:R0:W5:Y:S02]  /*1f50*/  LDG.E.LTC128B R17, desc[UR12][R4.64+0x20] ;  /* 0x0000200c04117981 */ /* 0x000164000c1e1920 */
.L_x_35:
[----:B------:R-:W-:Y:S05]  /*1f60*/  BSYNC B0 ;  /* 0x0000000000007941 */ /* 0x000fea0003800000 */
.L_x_34:
[----:B-----5:R-:W-:Y:S01]  /*1f70*/  LOP3.LUT R11, R17, 0xffffe000, RZ, 0xc0, !PT ;  /* 0xffffe000110b7812 */ /* 0x020fe200078ec0ff */
        /* <DEDUP_REMOVED lines=8> */
.L_x_37:
[----:B------:R-:W-:Y:S05]  /*2000*/  BSYNC B0 ;  /* 0x0000000000007941 */ /* 0x000fea0003800000 */
.L_x_36:
[----:B0----5:R-:W-:Y:S01]  /*2010*/  LOP3.LUT R11, R17, 0xffffe000, RZ, 0xc0, !PT ;  /* 0xffffe000110b7812 */ /* 0x021fe200078ec0ff */
        /* <DEDUP_REMOVED lines=9> */
.L_x_39:
[----:B------:R-:W-:Y:S05]  /*20b0*/  BSYNC B0 ;  /* 0x0000000000007941 */ /* 0x000fea0003800000 */
.L_x_38:
        /* <DEDUP_REMOVED lines=10> */
.L_x_41:
[----:B------:R-:W-:Y:S05]  /*2160*/  BSYNC B0 ;  /* 0x0000000000007941 */ /* 0x000fea0003800000 */
.L_x_40:
        /* <DEDUP_REMOVED lines=9> */
.L_x_43:
[----:B------:R-:W-:Y:S05]  /*2200*/  BSYNC B0 ;  /* 0x0000000000007941 */ /* 0x000fea0003800000 */
.L_x_42:
        /* <DEDUP_REMOVED lines=9> */
.L_x_45:
[----:B------:R-:W-:Y:S05]  /*22a0*/  BSYNC B0 ;  /* 0x0000000000007941 */ /* 0x000fea0003800000 */
.L_x_44:
        /* <DEDUP_REMOVED lines=10> */
.L_x_47:
[----:B------:R-:W-:Y:S05]  /*2350*/  BSYNC B0 ;  /* 0x0000000000007941 */ /* 0x000fea0003800000 */
.L_x_46:
        /* <DEDUP_REMOVED lines=10> */
.L_x_49:
[----:B------:R-:W-:Y:S05]  /*2400*/  BSYNC B0 ;  /* 0x0000000000007941 */ /* 0x000fea0003800000 */
.L_x_48:
        /* <DEDUP_REMOVED lines=9> */
.L_x_51:
[----:B------:R-:W-:Y:S05]  /*24a0*/  BSYNC B0 ;  /* 0x0000000000007941 */ /* 0x000fea0003800000 */
.L_x_50:
        /* <DEDUP_REMOVED lines=9> */
.L_x_53:
[----:B------:R-:W-:Y:S05]  /*2540*/  BSYNC B0 ;  /* 0x0000000000007941 */ /* 0x000fea0003800000 */
.L_x_52:
        /* <DEDUP_REMOVED lines=10> */
.L_x_55:
[----:B------:R-:W-:Y:S05]  /*25f0*/  BSYNC B0 ;  /* 0x0000000000007941 */ /* 0x000fea0003800000 */
.L_x_54:
        /* <DEDUP_REMOVED lines=10> */
.L_x_57:
[----:B------:R-:W-:Y:S05]  /*26a0*/  BSYNC B0 ;  /* 0x0000000000007941 */ /* 0x000fea0003800000 */
.L_x_56:
        /* <DEDUP_REMOVED lines=9> */
.L_x_59:
[----:B------:R-:W-:Y:S05]  /*2740*/  BSYNC B0 ;  /* 0x0000000000007941 */ /* 0x000fea0003800000 */
.L_x_58:
        /* <DEDUP_REMOVED lines=9> */
.L_x_61:
[----:B------:R-:W-:Y:S05]  /*27e0*/  BSYNC B0 ;  /* 0x0000000000007941 */ /* 0x000fea0003800000 */
.L_x_60:
        /* <DEDUP_REMOVED lines=10> */
.L_x_63:
[----:B------:R-:W-:Y:S05]  /*2890*/  BSYNC B0 ;  /* 0x0000000000007941 */ /* 0x000fea0003800000 */
.L_x_62:
        /* <DEDUP_REMOVED lines=10> */
.L_x_65:
[----:B------:R-:W-:Y:S05]  /*2940*/  BSYNC B0 ;  /* 0x0000000000007941 */ /* 0x000fea0003800000 */
.L_x_64:
        /* <DEDUP_REMOVED lines=9> */
.L_x_67:
[----:B------:R-:W-:Y:S05]  /*29e0*/  BSYNC B0 ;  /* 0x0000000000007941 */ /* 0x000fea0003800000 */
.L_x_66:
        /* <DEDUP_REMOVED lines=9> */
.L_x_69:
[----:B------:R-:W-:Y:S05]  /*2a80*/  BSYNC B0 ;  /* 0x0000000000007941 */ /* 0x000fea0003800000 */
.L_x_68:
        /* <DEDUP_REMOVED lines=10> */
.L_x_71:
[----:B------:R-:W-:Y:S05]  /*2b30*/  BSYNC B0 ;  /* 0x0000000000007941 */ /* 0x000fea0003800000 */
.L_x_70:
        /* <DEDUP_REMOVED lines=10> */
.L_x_73:
[----:B------:R-:W-:Y:S05]  /*2be0*/  BSYNC B0 ;  /* 0x0000000000007941 */ /* 0x000fea0003800000 */
.L_x_72:
        /* <DEDUP_REMOVED lines=9> */
.L_x_75:
[----:B------:R-:W-:Y:S05]  /*2c80*/  BSYNC B0 ;  /* 0x0000000000007941 */ /* 0x000fea0003800000 */
.L_x_74:
        /* <DEDUP_REMOVED lines=9> */
.L_x_77:
[----:B------:R-:W-:Y:S05]  /*2d20*/  BSYNC B0 ;  /* 0x0000000000007941 */ /* 0x000fea0003800000 */
.L_x_76:
        /* <DEDUP_REMOVED lines=10> */
.L_x_79:
[----:B------:R-:W-:Y:S05]  /*2dd0*/  BSYNC B0 ;  /* 0x0000000000007941 */ /* 0x000fea0003800000 */
.L_x_78:
        /* <DEDUP_REMOVED lines=10> */
.L_x_81:
[----:B------:R-:W-:Y:S05]  /*2e80*/  BSYNC B0 ;  /* 0x0000000000007941 */ /* 0x000fea0003800000 */
.L_x_80:
        /* <DEDUP_REMOVED lines=9> */
.L_x_83:
[----:B------:R-:W-:Y:S05]  /*2f20*/  BSYNC B0 ;  /* 0x0000000000007941 */ /* 0x000fea0003800000 */
.L_x_82:
        /* <DEDUP_REMOVED lines=9> */
.L_x_85:
[----:B------:R-:W-:Y:S05]  /*2fc0*/  BSYNC B0 ;  /* 0x0000000000007941 */ /* 0x000fea0003800000 */
.L_x_84:
        /* <DEDUP_REMOVED lines=10> */
.L_x_87:
[----:B------:R-:W-:Y:S05]  /*3070*/  BSYNC B0 ;  /* 0x0000000000007941 */ /* 0x000fea0003800000 */
.L_x_86:
        /* <DEDUP_REMOVED lines=10> */
.L_x_89:
[----:B------:R-:W-:Y:S05]  /*3120*/  BSYNC B0 ;  /* 0x0000000000007941 */ /* 0x000fea0003800000 */
.L_x_88:
        /* <DEDUP_REMOVED lines=9> */
.L_x_91:
[----:B------:R-:W-:Y:S05]  /*31c0*/  BSYNC B0 ;  /* 0x0000000000007941 */ /* 0x000fea0003800000 */
.L_x_90:
        /* <DEDUP_REMOVED lines=9> */
.L_x_93:
[----:B------:R-:W-:Y:S05]  /*3260*/  BSYNC B0 ;  /* 0x0000000000007941 */ /* 0x000fea0003800000 */
.L_x_92:
        /* <DEDUP_REMOVED lines=10> */
.L_x_95:
[----:B------:R-:W-:Y:S05]  /*3310*/  BSYNC B0 ;  /* 0x0000000000007941 */ /* 0x000fea0003800000 */
.L_x_94:
        /* <DEDUP_REMOVED lines=10> */
.L_x_97:
[----:B------:R-:W-:Y:S05]  /*33c0*/  BSYNC B0 ;  /* 0x0000000000007941 */ /* 0x000fea0003800000 */
.L_x_96:
        /* <DEDUP_REMOVED lines=9> */
.L_x_99:
[----:B------:R-:W-:Y:S05]  /*3460*/  BSYNC B0 ;  /* 0x0000000000007941 */ /* 0x000fea0003800000 */
.L_x_98:
        /* <DEDUP_REMOVED lines=9> */
.L_x_101:
[----:B------:R-:W-:Y:S05]  /*3500*/  BSYNC B0 ;  /* 0x0000000000007941 */ /* 0x000fea0003800000 */
.L_x_100:
        /* <DEDUP_REMOVED lines=10> */
.L_x_103:
[----:B------:R-:W-:Y:S05]  /*35b0*/  BSYNC B0 ;  /* 0x0000000000007941 */ /* 0x000fea0003800000 */
.L_x_102:
        /* <DEDUP_REMOVED lines=10> */
.L_x_105:
[----:B------:R-:W-:Y:S05]  /*3660*/  BSYNC B0 ;  /* 0x0000000000007941 */ /* 0x000fea0003800000 */
.L_x_104:
        /* <DEDUP_REMOVED lines=9> */
.L_x_107:
[----:B------:R-:W-:Y:S05]  /*3700*/  BSYNC B0 ;  /* 0x0000000000007941 */ /* 0x000fea0003800000 */
.L_x_106:
        /* <DEDUP_REMOVED lines=9> */
.L_x_109:
[----:B------:R-:W-:Y:S05]  /*37a0*/  BSYNC B0 ;  /* 0x0000000000007941 */ /* 0x000fea0003800000 */
.L_x_108:
        /* <DEDUP_REMOVED lines=10> */
.L_x_111:
[----:B------:R-:W-:Y:S05]  /*3850*/  BSYNC B0 ;  /* 0x0000000000007941 */ /* 0x000fea0003800000 */
.L_x_110:
        /* <DEDUP_REMOVED lines=10> */
.L_x_113:
[----:B------:R-:W-:Y:S05]  /*3900*/  BSYNC B0 ;  /* 0x0000000000007941 */ /* 0x000fea0003800000 */
.L_x_112:
        /* <DEDUP_REMOVED lines=9> */
.L_x_115:
[----:B------:R-:W-:Y:S05]  /*39a0*/  BSYNC B0 ;  /* 0x0000000000007941 */ /* 0x000fea0003800000 */
.L_x_114:
        /* <DEDUP_REMOVED lines=9> */
.L_x_117:
[----:B------:R-:W-:Y:S05]  /*3a40*/  BSYNC B0 ;  /* 0x0000000000007941 */ /* 0x000fea0003800000 */
.L_x_116:
        /* <DEDUP_REMOVED lines=10> */
.L_x_119:
[----:B------:R-:W-:Y:S05]  /*3af0*/  BSYNC B0 ;  /* 0x0000000000007941 */ /* 0x000fea0003800000 */
.L_x_118:
        /* <DEDUP_REMOVED lines=10> */
.L_x_121:
[----:B------:R-:W-:Y:S05]  /*3ba0*/  BSYNC B0 ;  /* 0x0000000000007941 */ /* 0x000fea0003800000 */
.L_x_120:
        /* <DEDUP_REMOVED lines=9> */
.L_x_123:
[----:B------:R-:W-:Y:S05]  /*3c40*/  BSYNC B0 ;  /* 0x0000000000007941 */ /* 0x000fea0003800000 */
.L_x_122:
        /* <DEDUP_REMOVED lines=9> */
.L_x_125:
[----:B------:R-:W-:Y:S05]  /*3ce0*/  BSYNC B0 ;  /* 0x0000000000007941 */ /* 0x000fea0003800000 */
.L_x_124:
        /* <DEDUP_REMOVED lines=10> */
.L_x_127:
[----:B------:R-:W-:Y:S05]  /*3d90*/  BSYNC B0 ;  /* 0x0000000000007941 */ /* 0x000fea0003800000 */
.L_x_126:
        /* <DEDUP_REMOVED lines=10> */
.L_x_129:
[----:B------:R-:W-:Y:S05]  /*3e40*/  BSYNC B0 ;  /* 0x0000000000007941 */ /* 0x000fea0003800000 */
.L_x_128:
        /* <DEDUP_REMOVED lines=9> */
.L_x_131:
[----:B------:R-:W-:Y:S05]  /*3ee0*/  BSYNC B0 ;  /* 0x0000000000007941 */ /* 0x000fea0003800000 */
.L_x_130:
        /* <DEDUP_REMOVED lines=9> */
.L_x_133:
[----:B------:R-:W-:Y:S05]  /*3f80*/  BSYNC B0 ;  /* 0x0000000000007941 */ /* 0x000fea0003800000 */
.L_x_132:
        /* <DEDUP_REMOVED lines=10> */
.L_x_135:
[----:B------:R-:W-:Y:S05]  /*4030*/  BSYNC B0 ;  /* 0x0000000000007941 */ /* 0x000fea0003800000 */
.L_x_134:
        /* <DEDUP_REMOVED lines=10> */
.L_x_137:
[----:B------:R-:W-:Y:S05]  /*40e0*/  BSYNC B0 ;  /* 0x0000000000007941 */ /* 0x000fea0003800000 */
.L_x_136:
        /* <DEDUP_REMOVED lines=9> */
.L_x_139:
[----:B------:R-:W-:Y:S05]  /*4180*/  BSYNC B0 ;  /* 0x0000000000007941 */ /* 0x000fea0003800000 */
.L_x_138:
        /* <DEDUP_REMOVED lines=9> */
.L_x_141:
[----:B------:R-:W-:Y:S05]  /*4220*/  BSYNC B0 ;  /* 0x0000000000007941 */ /* 0x000fea0003800000 */
.L_x_140:
        /* <DEDUP_REMOVED lines=10> */
.L_x_143:
[----:B------:R-:W-:Y:S05]  /*42d0*/  BSYNC B0 ;  /* 0x0000000000007941 */ /* 0x000fea0003800000 */
.L_x_142:
        /* <DEDUP_REMOVED lines=10> */
.L_x_145:
[----:B------:R-:W-:Y:S05]  /*4380*/  BSYNC B0 ;  /* 0x0000000000007941 */ /* 0x000fea0003800000 */
.L_x_144:
[----:B-----5:R-:W-:Y:S01]  /*4390*/  LOP3.LUT R3, R17, 0xffffe000, RZ, 0xc0, !PT ;  /* 0xffffe00011037812 */ /* 0x020fe200078ec0ff */
[----:B------:R-:W-:Y:S01]  /*43a0*/  BSSY B0, `(.L_x_146) ;  /* 0x0000008000007945 */ /* 0x000fe20003800000 */
[----:B------:R-:W-:-:S03]  /*43b0*/  ISETP.GT.AND P0, PT, R10, 0x8, P0 ;  /* 0x000000080a00780c */ /* 0x000fc60000704270 */
[----:B01--4-:R-:W-:-:S04]  /*43c0*/  FMUL R6, R3, R2 ;  /* 0x0000000203067220 */ /* 0x013fc80000400000 */
[----:B------:R-:W-:-:S05]  /*43d0*/  FFMA R85, R85, R0, R6 ;  /* 0x0000000055557223 */ /* 0x000fca0000000006 */
[----:B------:R-:W-:-:S05]  /*43e0*/  F2FP.TF32.F32.PACK_B R85, R85 ;  /* 0x00000055ff55723e */ /* 0x000fca00024050ff */
[----:B------:R0:W-:Y:S01]  /*43f0*/  @P3 STG.E desc[UR12][R8.64+0x1e4], R85 ;  /* 0x0001e45508003986 */ /* 0x0001e2000c10190c */
[----:B------:R-:W-:Y:S05]  /*4400*/  @!P0 BRA `(.L_x_147) ;  /* 0x0000000000048947 */ /* 0x000fea0003800000 */
[----:B------:R1:W5:Y:S02]  /*4410*/  LDG.E.LTC128B R17, desc[UR12][R4.64+0x1e0] ;  /* 0x0001e00c04117981 */ /* 0x000364000c1e1920 */
.L_x_147:
[----:B------:R-:W-:Y:S05]  /*4420*/  BSYNC B0 ;  /* 0x0000000000007941 */ /* 0x000fea0003800000 */
.L_x_146:
[----:B-----5:R-:W-:Y:S01]  /*4430*/  LOP3.LUT R3, R17, 0xffffe000, RZ, 0xc0, !PT ;  /* 0xffffe00011037812 */ /* 0x020fe200078ec0ff */
[----:B------:R-:W-:Y:S01]  /*4440*/  @P0 IMAD.MOV.U32 R6, RZ, RZ, R12 ;  /* 0x000000ffff060224 */ /* 0x000fe200078e000c */
[----:B------:R-:W-:Y:S01]  /*4450*/  ISETP.GT.AND P1, PT, R10, 0x8, P1 ;  /* 0x000000080a00780c */ /* 0x000fe20000f24270 */
[----:B------:R-:W-:Y:S01]  /*4460*/  @P0 IMAD.MOV.U32 R7, RZ, RZ, R13 ;  /* 0x000000ffff070224 */ /* 0x000fe200078e000d */
[----:B------:R-:W-:Y:S01]  /*4470*/  BSSY B0, `(.L_x_148) ;  /* 0x0000007000007945 */ /* 0x000fe20003800000 */
[----:B------:R-:W-:-:S04]  /*4480*/  FMUL R3, R3, R2 ;  /* 0x0000000203037220 */ /* 0x000fc80000400000 */
[----:B------:R-:W-:-:S05]  /*4490*/  FFMA R3, R86, R0, R3 ;  /* 0x0000000056037223 */ /* 0x000fca0000000003 */
[----:B------:R-:W-:-:S05]  /*44a0*/  F2FP.TF32.F32.PACK_B R3, R3 ;  /* 0x00000003ff03723e */ /* 0x000fca00024050ff */
[----:B------:R4:W-:Y:S01]  /*44b0*/  @P0 STG.E desc[UR12][R6.64+0x1e0], R3 ;  /* 0x0001e00306000986 */ /* 0x0009e2000c10190c */
[----:B------:R-:W-:Y:S05]  /*44c0*/  @!P1 BRA `(.L_x_149) ;  /* 0x0000000000049947 */ /* 0x000fea0003800000 */
[----:B------:R0:W5:Y:S02]  /*44d0*/  LDG.E.LTC128B R17, desc[UR12][R4.64+0x1e4] ;  /* 0x0001e40c04117981 */ /* 0x000164000c1e1920 */
.L_x_149:
[----:B------:R-:W-:Y:S05]  /*44e0*/  BSYNC B0 ;  /* 0x0000000000007941 */ /* 0x000fea0003800000 */
.L_x_148:
[----:B-----5:R-:W-:-:S05]  /*44f0*/  LOP3.LUT R17, R17, 0xffffe000, RZ, 0xc0, !PT ;  /* 0xffffe00011117812 */ /* 0x020fca00078ec0ff */
[----:B------:R-:W-:-:S04]  /*4500*/  FMUL R2, R17, R2 ;  /* 0x0000000211027220 */ /* 0x000fc80000400000 */
[----:B------:R-:W-:Y:S01]  /*4510*/  FFMA R2, R87, R0, R2 ;  /* 0x0000000057027223 */ /* 0x000fe20000000002 */
[----:B------:R-:W-:Y:S06]  /*4520*/  @!P1 EXIT ;  /* 0x000000000000994d */ /* 0x000fec0003800000 */
[----:B----4-:R-:W-:-:S05]  /*4530*/  F2FP.TF32.F32.PACK_B R3, R2 ;  /* 0x00000002ff03723e */ /* 0x010fca00024050ff */
[----:B------:R-:W-:Y:S01]  /*4540*/  STG.E desc[UR12][R12.64+0x1e4], R3 ;  /* 0x0001e4030c007986 */ /* 0x000fe2000c10190c */
[----:B------:R-:W-:Y:S05]  /*4550*/  EXIT ;  /* 0x000000000000794d */ /* 0x000fea0003800000 */
.L_x_25:
[----:B------:R-:W-:Y:S01]  /*4560*/  ULDC.64 UR4, c[0x0][0x5c8] ;  /* 0x0001720000047ab9 */ /* 0x000fe20000000a00 */
[-C--:B--2---:R-:W-:Y:S01]  /*4570*/  FMUL R9, R24, R0.reuse ;  /* 0x0000000018097220 */ /* 0x084fe20000400000 */
[----:B------:R-:W-:Y:S01]  /*4580*/  LEA R4, P1, R12, UR4, 0x2 ;  /* 0x000000040c047c11 */ /* 0x000fe2000f8210ff */
[-C--:B------:R-:W-:Y:S01]  /*4590*/  FMUL R25, R25, R0.reuse ;  /* 0x0000000019197220 */ /* 0x080fe20000400000 */
[----:B------:R-:W-:Y:S01]  /*45a0*/  ISETP.GT.AND P2, PT, R3, 0x1, PT ;  /* 0x000000010300780c */ /* 0x000fe20003f44270 */
[-C--:B------:R-:W-:Y:S01]  /*45b0*/  FMUL R13, R26, R0.reuse ;  /* 0x000000001a0d7220 */ /* 0x080fe20000400000 */
[----:B------:R-:W-:Y:S01]  /*45c0*/  F2FP.TF32.F32.PACK_B R9, R9 ;  /* 0x00000009ff09723e */ /* 0x000fe200024050ff */
[-C--:B------:R-:W-:Y:S01]  /*45d0*/  FMUL R27, R27, R0.reuse ;  /* 0x000000001b1b7220 */ /* 0x080fe20000400000 */
[----:B------:R-:W-:Y:S01]  /*45e0*/  LEA.HI.X R5, R12, UR5, R19, 0x2, P1 ;  /* 0x000000050c057c11 */ /* 0x000fe200088f1413 */
[-C--:B------:R-:W-:Y:S01]  /*45f0*/  FMUL R29, R29, R0.reuse ;  /* 0x000000001d1d7220 */ /* 0x080fe20000400000 */
[C---:B------:R-:W-:Y:S01]  /*4600*/  ISETP.GT.AND P4, PT, R10.reuse, RZ, P2 ;  /* 0x000000ff0a00720c */ /* 0x040fe20001784270 */
[-C--:B------:R-:W-:Y:S01]  /*4610*/  FMUL R31, R31, R0.reuse ;  /* 0x000000001f1f7220 */ /* 0x080fe20000400000 */
[----:B------:R-:W-:Y:S01]  /*4620*/  ISETP.GT.AND P1, PT, R10, 0x8, P0 ;  /* 0x000000080a00780c */ /* 0x000fe20000724270 */
[----:B------:R0:W-:Y:S01]  /*4630*/  @P3 STG.E desc[UR12][R4.64], R9 ;  /* 0x0000000904003986 */ /* 0x0001e2000c10190c */
[C---:B------:R-:W-:Y:S01]  /*4640*/  SHF.L.U64.HI R11, R16.reuse, 0x2, R11 ;  /* 0x00000002100b7819 */ /* 0x040fe2000001020b */
[----:B------:R-:W-:Y:S01]  /*4650*/  FMUL R33, R33, R0 ;  /* 0x0000000021217220 */ /* 0x000fe20000400000 */
[----:B------:R-:W-:Y:S01]  /*4660*/  LEA R6, P3, R16, R4, 0x2 ;  /* 0x0000000410067211 */ /* 0x000fe200078610ff */
[-C--:B------:R-:W-:Y:S01]  /*4670*/  FMUL R35, R35, R0.reuse ;  /* 0x0000000023237220 */ /* 0x080fe20000400000 */
[----:B------:R-:W-:Y:S01]  /*4680*/  ISETP.GT.AND P2, PT, R10, 0x8, P2 ;  /* 0x000000080a00780c */ /* 0x000fe20001744270 */
[-C--:B------:R-:W-:Y:S01]  /*4690*/  FMUL R37, R37, R0.reuse ;  /* 0x0000000025257220 */ /* 0x080fe20000400000 */
[----:B------:R-:W-:Y:S01]  /*46a0*/  F2FP.TF32.F32.PACK_B R25, R25 ;  /* 0x00000019ff19723e */ /* 0x000fe200024050ff */
[----:B------:R-:W-:Y:S01]  /*46b0*/  IMAD.X R7, R11, 0x1, R5, P3 ;  /* 0x000000010b077824 */ /* 0x000fe200018e0605 */
[----:B------:R-:W-:Y:S01]  /*46c0*/  F2FP.TF32.F32.PACK_B R13, R13 ;  /* 0x0000000dff0d723e */ /* 0x000fe200024050ff */
[-C--:B------:R-:W-:Y:S01]  /*46d0*/  FMUL R11, R30, R0.reuse ;  /* 0x000000001e0b7220 */ /* 0x080fe20000400000 */
[C---:B------:R-:W-:Y:S01]  /*46e0*/  ISETP.GT.AND P0, PT, R3.reuse, 0x8, PT ;  /* 0x000000080300780c */ /* 0x040fe20003f04270 */
[----:B------:R-:W-:Y:S01]  /*46f0*/  @P4 STG.E desc[UR12][R4.64+0x4], R25 ;  /* 0x0000041904004986 */ /* 0x000fe2000c10190c */
[----:B------:R-:W-:Y:S01]  /*4700*/  ISETP.GT.AND P3, PT, R3, 0x9, PT ;  /* 0x000000090300780c */ /* 0x000fe20003f64270 */
[-C--:B0-----:R-:W-:Y:S01]  /*4710*/  FMUL R9, R28, R0.reuse ;  /* 0x000000001c097220 */ /* 0x081fe20000400000 */
[C---:B------:R-:W-:Y:S01]  /*4720*/  ISETP.GT.AND P4, PT, R10.reuse, RZ, P0 ;  /* 0x000000ff0a00720c */ /* 0x040fe20000784270 */
[----:B------:R0:W-:Y:S01]  /*4730*/  @P1 STG.E desc[UR12][R6.64], R13 ;  /* 0x0000000d06001986 */ /* 0x0001e2000c10190c */
[----:B------:R-:W-:Y:S01]  /*4740*/  F2FP.TF32.F32.PACK_B R27, R27 ;  /* 0x0000001bff1b723e */ /* 0x000fe200024050ff */
[-C--:B------:R-:W-:Y:S01]  /*4750*/  FMUL R39, R39, R0.reuse ;  /* 0x0000000027277220 */ /* 0x080fe20000400000 */
[C---:B------:R-:W-:Y:S01]  /*4760*/  ISETP.GT.AND P1, PT, R10.reuse, RZ, P3 ;  /* 0x000000ff0a00720c */ /* 0x040fe20001f24270 */
[-C--:B------:R-:W-:Y:S01]  /*4770*/  FMUL R41, R41, R0.reuse ;  /* 0x0000000029297220 */ /* 0x080fe20000400000 */
[----:B------:R-:W-:Y:S01]  /*4780*/  F2FP.TF32.F32.PACK_B R9, R9 ;  /* 0x00000009ff09723e */ /* 0x000fe200024050ff */
[----:B------:R-:W-:Y:S01]  /*4790*/  @P2 STG.E desc[UR12][R6.64+0x4], R27 ;  /* 0x0000041b06002986 */ /* 0x000fe2000c10190c */
[C---:B------:R-:W-:Y:S01]  /*47a0*/  ISETP.GT.AND P2, PT, R10.reuse, 0x8, P0 ;  /* 0x000000080a00780c */ /* 0x040fe20000744270 */
[-C--:B------:R-:W-:Y:S01]  /*47b0*/  FMUL R43, R43, R0.reuse ;  /* 0x000000002b2b7220 */ /* 0x080fe20000400000 */
[----:B------:R-:W-:Y:S01]  /*47c0*/  ISETP.GT.AND P0, PT, R3, 0x10, PT ;  /* 0x000000100300780c */ /* 0x000fe20003f04270 */
[-C--:B------:R-:W-:Y:S01]  /*47d0*/  FMUL R45, R45, R0.reuse ;  /* 0x000000002d2d7220 */ /* 0x080fe20000400000 */
[----:B------:R-:W-:Y:S01]  /*47e0*/  F2FP.TF32.F32.PACK_B R29, R29 ;  /* 0x0000001dff1d723e */ /* 0x000fe200024050ff */
[----:B------:R1:W-:Y:S01]  /*47f0*/  @P4 STG.E desc[UR12][R4.64+0x20], R9 ;  /* 0x0000200904004986 */ /* 0x0003e2000c10190c */
[----:B------:R-:W-:Y:S01]  /*4800*/  ISETP.GT.AND P3, PT, R10, 0x8, P3 ;  /* 0x000000080a00780c */ /* 0x000fe20001f64270 */
[-C--:B0-----:R-:W-:Y:S01]  /*4810*/  FMUL R13, R34, R0.reuse ;  /* 0x00000000220d7220 */ /* 0x081fe20000400000 */
[C---:B------:R-:W-:Y:S01]  /*4820*/  ISETP.GT.AND P5, PT, R10.reuse, RZ, P0 ;  /* 0x000000ff0a00720c */ /* 0x040fe200007a4270 */
[----:B------:R-:W-:Y:S01]  /*4830*/  @P1 STG.E desc[UR12][R4.64+0x24], R29 ;  /* 0x0000241d04001986 */ /* 0x000fe2000c10190c */
[----:B------:R-:W-:Y:S01]  /*4840*/  F2FP.TF32.F32.PACK_B R11, R11 ;  /* 0x0000000bff0b723e */ /* 0x000fe200024050ff */
[-C--:B------:R-:W-:Y:S01]  /*4850*/  FMUL R47, R47, R0.reuse ;  /* 0x000000002f2f7220 */ /* 0x080fe20000400000 */
[----:B------:R-:W-:Y:S01]  /*4860*/  ISETP.GT.AND P1, PT, R3, 0x11, PT ;  /* 0x000000110300780c */ /* 0x000fe20003f24270 */
[-C--:B------:R-:W-:Y:S01]  /*4870*/  FMUL R49, R49, R0.reuse ;  /* 0x0000000031317220 */ /* 0x080fe20000400000 */
[----:B------:R-:W-:Y:S01]  /*4880*/  F2FP.TF32.F32.PACK_B R31, R31 ;  /* 0x0000001fff1f723e */ /* 0x000fe200024050ff */
[----:B------:R0:W-:Y:S01]  /*4890*/  @P2 STG.E desc[UR12][R6.64+0x20], R11 ;  /* 0x0000200b06002986 */ /* 0x0001e2000c10190c */
[----:B------:R-:W-:Y:S01]  /*48a0*/  ISETP.GT.AND P4, PT, R10, RZ, P1 ;  /* 0x000000ff0a00720c */ /* 0x000fe20000f84270 */
[-C--:B-1----:R-:W-:Y:S01]  /*48b0*/  FMUL R9, R32, R0.reuse ;  /* 0x0000000020097220 */ /* 0x082fe20000400000 */
[C---:B------:R-:W-:Y:S01]  /*48c0*/  ISETP.GT.AND P2, PT, R10.reuse, 0x8, P0 ;  /* 0x000000080a00780c */ /* 0x040fe20000744270 */
[----:B------:R-:W-:Y:S01]  /*48d0*/  @P3 STG.E desc[UR12][R6.64+0x24], R31 ;  /* 0x0000241f06003986 */ /* 0x000fe2000c10190c */
[----:B------:R-:W-:Y:S01]  /*48e0*/  ISETP.GT.AND P0, PT, R3, 0x18, PT ;  /* 0x000000180300780c */ /* 0x000fe20003f04270 */
[-C--:B------:R-:W-:Y:S01]  /*48f0*/  FMUL R51, R51, R0.reuse ;  /* 0x0000000033337220 */ /* 0x080fe20000400000 */
[----:B------:R-:W-:Y:S01]  /*4900*/  F2FP.TF32.F32.PACK_B R9, R9 ;  /* 0x00000009ff09723e */ /* 0x000fe200024050ff */
[-C--:B------:R-:W-:Y:S01]  /*4910*/  FMUL R53, R53, R0.reuse ;  /* 0x0000000035357220 */ /* 0x080fe20000400000 */
[C---:B------:R-:W-:Y:S01]  /*4920*/  ISETP.GT.AND P3, PT, R10.reuse, 0x8, P1 ;  /* 0x000000080a00780c */ /* 0x040fe20000f64270 */
[-C--:B------:R-:W-:Y:S01]  /*4930*/  FMUL R55, R55, R0.reuse ;  /* 0x0000000037377220 */ /* 0x080fe20000400000 */
[----:B------:R-:W-:Y:S01]  /*4940*/  F2FP.TF32.F32.PACK_B R33, R33 ;  /* 0x00000021ff21723e */ /* 0x000fe200024050ff */
[----:B------:R1:W-:Y:S01]  /*4950*/  @P5 STG.E desc[UR12][R4.64+0x40], R9 ;  /* 0x0000400904005986 */ /* 0x0003e2000c10190c */
[----:B------:R-:W-:Y:S01]  /*4960*/  ISETP.GT.AND P5, PT, R10, RZ, P0 ;  /* 0x000000ff0a00720c */ /* 0x000fe200007a4270 */
[-C--:B0-----:R-:W-:Y:S01]  /*4970*/  FMUL R11, R38, R0.reuse ;  /* 0x00000000260b7220 */ /* 0x081fe20000400000 */
[----:B------:R-:W-:Y:S01]  /*4980*/  F2FP.TF32.F32.PACK_B R13, R13 ;  /* 0x0000000dff0d723e */ /* 0x000fe200024050ff */
[----:B------:R-:W-:Y:S01]  /*4990*/  @P4 STG.E desc[UR12][R4.64+0x44], R33 ;  /* 0x0000442104004986 */ /* 0x000fe2000c10190c */
[----:B------:R-:W-:Y:S01]  /*49a0*/  ISETP.GT.AND P1, PT, R3, 0x19, PT ;  /* 0x000000190300780c */ /* 0x000fe20003f24270 */
[-C--:B------:R-:W-:Y:S01]  /*49b0*/  FMUL R57, R57, R0.reuse ;  /* 0x0000000039397220 */ /* 0x080fe20000400000 */
[----:B------:R-:W-:Y:S01]  /*49c0*/  F2FP.TF32.F32.PACK_B R35, R35 ;  /* 0x00000023ff23723e */ /* 0x000fe200024050ff */
[----:B------:R0:W-:Y:S01]  /*49d0*/  @P2 STG.E desc[UR12][R6.64+0x40], R13 ;  /* 0x0000400d06002986 */ /* 0x0001e2000c10190c */
[C---:B------:R-:W-:Y:S01]  /*49e0*/  ISETP.GT.AND P4, PT, R10.reuse, RZ, P1 ;  /* 0x000000ff0a00720c */ /* 0x040fe20000f84270 */
[-C--:B------:R-:W-:Y:S01]  /*49f0*/  FMUL R59, R59, R0.reuse ;  /* 0x000000003b3b7220 */ /* 0x080fe20000400000 */
[----:B------:R-:W-:Y:S01]  /*4a00*/  ISETP.GT.AND P2, PT, R10, 0x8, P0 ;  /* 0x000000080a00780c */ /* 0x000fe20000744270 */
[-C--:B-1----:R-:W-:Y:S01]  /*4a10*/  FMUL R9, R36, R0.reuse ;  /* 0x0000000024097220 */ /* 0x082fe20000400000 */
[----:B------:R-:W-:Y:S01]  /*4a20*/  ISETP.GT.AND P0, PT, R3, 0x20, PT ;  /* 0x000000200300780c */ /* 0x000fe20003f04270 */
[----:B------:R-:W-:Y:S01]  /*4a30*/  @P3 STG.E desc[UR12][R6.64+0x44], R35 ;  /* 0x0000442306003986 */ /* 0x000fe2000c10190c */
[----:B------:R-:W-:Y:S01]  /*4a40*/  ISETP.GT.AND P3, PT, R10, 0x8, P1 ;  /* 0x000000080a00780c */ /* 0x000fe20000f64270 */
[-C--:B------:R-:W-:Y:S01]  /*4a50*/  FMUL R61, R61, R0.reuse ;  /* 0x000000003d3d7220 */ /* 0x080fe20000400000 */
[----:B------:R-:W-:Y:S01]  /*4a60*/  F2FP.TF32.F32.PACK_B R9, R9 ;  /* 0x00000009ff09723e */ /* 0x000fe200024050ff */
[-C--:B------:R-:W-:Y:S01]  /*4a70*/  FMUL R63, R63, R0.reuse ;  /* 0x000000003f3f7220 */ /* 0x080fe20000400000 */
[----:B------:R-:W-:Y:S01]  /*4a80*/  F2FP.TF32.F32.PACK_B R37, R37 ;  /* 0x00000025ff25723e */ /* 0x000fe200024050ff */
[-C--:B0-----:R-:W-:Y:S01]  /*4a90*/  FMUL R13, R42, R0.reuse ;  /* 0x000000002a0d7220 */ /* 0x081fe20000400000 */
[----:B------:R-:W-:Y:S01]  /*4aa0*/  F2FP.TF32.F32.PACK_B R11, R11 ;  /* 0x0000000bff0b723e */ /* 0x000fe200024050ff */
[----:B------:R0:W-:Y:S01]  /*4ab0*/  @P5 STG.E desc[UR12][R4.64+0x60], R9 ;  /* 0x0000600904005986 */ /* 0x0001e2000c10190c */
[C---:B------:R-:W-:Y:S01]  /*4ac0*/  ISETP.GT.AND P5, PT, R10.reuse, RZ, P0 ;  /* 0x000000ff0a00720c */ /* 0x040fe200007a4270 */
[-C--:B------:R-:W-:Y:S01]  /*4ad0*/  FMUL R65, R65, R0.reuse ;  /* 0x0000000041417220 */ /* 0x080fe20000400000 */
[----:B------:R-:W-:Y:S01]  /*4ae0*/  ISETP.GT.AND P1, PT, R3, 0x21, PT ;  /* 0x000000210300780c */ /* 0x000fe20003f24270 */
[----:B------:R-:W-:Y:S01]  /*4af0*/  @P4 STG.E desc[UR12][R4.64+0x64], R37 ;  /* 0x0000642504004986 */ /* 0x000fe2000c10190c */
[----:B------:R-:W-:Y:S01]  /*4b00*/  F2FP.TF32.F32.PACK_B R39, R39 ;  /* 0x00000027ff27723e */ /* 0x000fe200024050ff */
[-C--:B------:R-:W-:Y:S01]  /*4b10*/  FMUL R67, R67, R0.reuse ;  /* 0x0000000043437220 */ /* 0x080fe20000400000 */
[C---:B------:R-:W-:Y:S01]  /*4b20*/  ISETP.GT.AND P4, PT, R10.reuse, RZ, P1 ;  /* 0x000000ff0a00720c */ /* 0x040fe20000f84270 */
[----:B------:R1:W-:Y:S01]  /*4b30*/  @P2 STG.E desc[UR12][R6.64+0x60], R11 ;  /* 0x0000600b06002986 */ /* 0x0003e2000c10190c */
[----:B------:R-:W-:Y:S01]  /*4b40*/  ISETP.GT.AND P2, PT, R10, 0x8, P0 ;  /* 0x000000080a00780c */ /* 0x000fe20000744270 */
[-C--:B------:R-:W-:Y:S01]  /*4b50*/  FMUL R69, R69, R0.reuse ;  /* 0x0000000045457220 */ /* 0x080fe20000400000 */
[----:B------:R-:W-:Y:S01]  /*4b60*/  ISETP.GT.AND P0, PT, R3, 0x28, PT ;  /* 0x000000280300780c */ /* 0x000fe20003f04270 */
[-C--:B0-----:R-:W-:Y:S01]  /*4b70*/  FMUL R9, R40, R0.reuse ;  /* 0x0000000028097220 */ /* 0x081fe20000400000 */
[----:B------:R-:W-:Y:S01]  /*4b80*/  @P3 STG.E desc[UR12][R6.64+0x64], R39 ;  /* 0x0000642706003986 */ /* 0x000fe2000c10190c */
[----:B------:R-:W-:Y:S01]  /*4b90*/  ISETP.GT.AND P3, PT, R10, 0x8, P1 ;  /* 0x000000080a00780c */ /* 0x000fe20000f64270 */
[-C--:B------:R-:W-:Y:S01]  /*4ba0*/  FMUL R71, R71, R0.reuse ;  /* 0x0000000047477220 */ /* 0x080fe20000400000 */
[----:B------:R-:W-:Y:S01]  /*4bb0*/  F2FP.TF32.F32.PACK_B R41, R41 ;  /* 0x00000029ff29723e */ /* 0x000fe200024050ff */
[-C--:B------:R-:W-:Y:S01]  /*4bc0*/  FMUL R73, R73, R0.reuse ;  /* 0x0000000049497220 */ /* 0x080fe20000400000 */
[----:B------:R-:W-:Y:S01]  /*4bd0*/  F2FP.TF32.F32.PACK_B R9, R9 ;  /* 0x00000009ff09723e */ /* 0x000fe200024050ff */
[-C--:B------:R-:W-:Y:S01]  /*4be0*/  FMUL R75, R75, R0.reuse ;  /* 0x000000004b4b7220 */ /* 0x080fe20000400000 */
[----:B------:R-:W-:Y:S01]  /*4bf0*/  F2FP.TF32.F32.PACK_B R13, R13 ;  /* 0x0000000dff0d723e */ /* 0x000fe200024050ff */
[-C--:B-1----:R-:W-:Y:S01]  /*4c00*/  FMUL R11, R46, R0.reuse ;  /* 0x000000002e0b7220 */ /* 0x082fe20000400000 */
[----:B------:R-:W-:Y:S01]  /*4c10*/  ISETP.GT.AND P1, PT, R3, 0x29, PT ;  /* 0x000000290300780c */ /* 0x000fe20003f24270 */
[----:B------:R0:W-:Y:S01]  /*4c20*/  @P5 STG.E desc[UR12][R4.64+0x80], R9 ;  /* 0x0000800904005986 */ /* 0x0001e2000c10190c */
[C---:B------:R-:W-:Y:S01]  /*4c30*/  ISETP.GT.AND P5, PT, R10.reuse, RZ, P0 ;  /* 0x000000ff0a00720c */ /* 0x040fe200007a4270 */
[-C--:B------:R-:W-:Y:S01]  /*4c40*/  FMUL R77, R77, R0.reuse ;  /* 0x000000004d4d7220 */ /* 0x080fe20000400000 */
[----:B------:R-:W-:Y:S01]  /*4c50*/  F2FP.TF32.F32.PACK_B R43, R43 ;  /* 0x0000002bff2b723e */ /* 0x000fe200024050ff */
[----:B------:R-:W-:Y:S01]  /*4c60*/  @P4 STG.E desc[UR12][R4.64+0x84], R41 ;  /* 0x0000842904004986 */ /* 0x000fe2000c10190c */
[C---:B------:R-:W-:Y:S01]  /*4c70*/  ISETP.GT.AND P4, PT, R10.reuse, RZ, P1 ;  /* 0x000000ff0a00720c */ /* 0x040fe20000f84270 */
[-C--:B------:R-:W-:Y:S01]  /*4c80*/  FMUL R79, R79, R0.reuse ;  /* 0x000000004f4f7220 */ /* 0x080fe20000400000 */
[----:B------:R-:W-:Y:S01]  /*4c90*/  F2FP.TF32.F32.PACK_B R45, R45 ;  /* 0x0000002dff2d723e */ /* 0x000fe200024050ff */
        /* <DEDUP_REMOVED lines=12> */
[----:B------:R-:W-:Y:S01]  /*4d60*/  ISETP.GT.AND P1, PT, R3, 0x31, PT ;  /* 0x000000310300780c */ /* 0x000fe20003f24270 */
[-C--:B-1----:R-:W-:Y:S01]  /*4d70*/  FMUL R13, R50, R0.reuse ;  /* 0x00000000320d7220 */ /* 0x082fe20000400000 */
[----:B------:R-:W-:Y:S01]  /*4d80*/  F2FP.TF32.F32.PACK_B R47, R47 ;  /* 0x0000002fff2f723e */ /* 0x000fe200024050ff */
[----:B------:R0:W-:Y:S01]  /*4d90*/  @P5 STG.E desc[UR12][R4.64+0xa0], R9 ;  /* 0x0000a00904005986 */ /* 0x0001e2000c10190c */
[----:B------:R-:W-:Y:S01]  /*4da0*/  ISETP.GT.AND P5, PT, R10, RZ, P0 ;  /* 0x000000ff0a00720c */ /* 0x000fe200007a4270 */
[----:B------:R-:W-:Y:S01]  /*4db0*/  FMUL R17, R86, R0 ;  /* 0x0000000056117220 */ /* 0x000fe20000400000 */
[----:B------:R-:W-:Y:S01]  /*4dc0*/  F2FP.TF32.F32.PACK_B R49, R49 ;  /* 0x00000031ff31723e */ /* 0x000fe200024050ff */
[----:B------:R-:W-:Y:S01]  /*4dd0*/  @P4 STG.E desc[UR12][R4.64+0xa4], R45 ;  /* 0x0000a42d04004986 */ /* 0x000fe2000c10190c */
[----:B------:R-:W-:-:S02]  /*4de0*/  ISETP.GT.AND P4, PT, R10, RZ, P1 ;  /* 0x000000ff0a00720c */ /* 0x000fc40000f84270 */
[----:B------:R-:W-:Y:S01]  /*4df0*/  F2FP.TF32.F32.PACK_B R13, R13 ;  /* 0x0000000dff0d723e */ /* 0x000fe200024050ff */
[----:B------:R1:W-:Y:S01]  /*4e00*/  @P2 STG.E desc[UR12][R6.64+0xa0], R11 ;  /* 0x0000a00b06002986 */ /* 0x0003e2000c10190c */
[----:B------:R-:W-:Y:S02]  /*4e10*/  ISETP.GT.AND P2, PT, R10, 0x8, P0 ;  /* 0x000000080a00780c */ /* 0x000fe40000744270 */
[C---:B------:R-:W-:Y:S01]  /*4e20*/  ISETP.GT.AND P0, PT, R3.reuse, 0x38, PT ;  /* 0x000000380300780c */ /* 0x040fe20003f04270 */
[----:B0-----:R-:W-:Y:S01]  /*4e30*/  FMUL R9, R48, R0 ;  /* 0x0000000030097220 */ /* 0x001fe20000400000 */
[----:B------:R-:W-:Y:S01]  /*4e40*/  @P3 STG.E desc[UR12][R6.64+0xa4], R47 ;  /* 0x0000a42f06003986 */ /* 0x000fe2000c10190c */
[----:B------:R-:W-:Y:S02]  /*4e50*/  ISETP.GT.AND P3, PT, R10, 0x8, P1 ;  /* 0x000000080a00780c */ /* 0x000fe40000f64270 */
[----:B------:R-:W-:Y:S02]  /*4e60*/  ISETP.GT.AND P1, PT, R3, 0x39, PT ;  /* 0x000000390300780c */ /* 0x000fe40003f24270 */
[----:B------:R-:W-:-:S02]  /*4e70*/  F2FP.TF32.F32.PACK_B R9, R9 ;  /* 0x00000009ff09723e */ /* 0x000fc400024050ff */
[----:B------:R-:W-:Y:S01]  /*4e80*/  F2FP.TF32.F32.PACK_B R51, R51 ;  /* 0x00000033ff33723e */ /* 0x000fe200024050ff */
[----:B-1----:R-:W-:Y:S01]  /*4e90*/  FMUL R11, R54, R0 ;  /* 0x00000000360b7220 */ /* 0x002fe20000400000 */
[----:B------:R-:W-:Y:S01]  /*4ea0*/  F2FP.TF32.F32.PACK_B R53, R53 ;  /* 0x00000035ff35723e */ /* 0x000fe200024050ff */
[----:B------:R0:W-:Y:S01]  /*4eb0*/  @P5 STG.E desc[UR12][R4.64+0xc0], R9 ;  /* 0x0000c00904005986 */ /* 0x0001e2000c10190c */
[C---:B------:R-:W-:Y:S02]  /*4ec0*/  ISETP.GT.AND P5, PT, R10.reuse, RZ, P0 ;  /* 0x000000ff0a00720c */ /* 0x040fe400007a4270 */
[----:B------:R-:W-:Y:S01]  /*4ed0*/  F2FP.TF32.F32.PACK_B R11, R11 ;  /* 0x0000000bff0b723e */ /* 0x000fe200024050ff */
[----:B------:R-:W-:Y:S01]  /*4ee0*/  @P4 STG.E desc[UR12][R4.64+0xc4], R49 ;  /* 0x0000c43104004986 */ /* 0x000fe2000c10190c */
[C---:B------:R-:W-:Y:S02]  /*4ef0*/  ISETP.GT.AND P4, PT, R10.reuse, RZ, P1 ;  /* 0x000000ff0a00720c */ /* 0x040fe40000f84270 */
[----:B------:R-:W-:Y:S01]  /*4f00*/  F2FP.TF32.F32.PACK_B R55, R55 ;  /* 0x00000037ff37723e */ /* 0x000fe200024050ff */
[----:B------:R1:W-:Y:S01]  /*4f10*/  @P2 STG.E desc[UR12][R6.64+0xc0], R13 ;  /* 0x0000c00d06002986 */ /* 0x0003e2000c10190c */
[----:B------:R-:W-:-:S02]  /*4f20*/  ISETP.GT.AND P2, PT, R10, 0x8, P0 ;  /* 0x000000080a00780c */ /* 0x000fc40000744270 */
[C---:B------:R-:W-:Y:S01]  /*4f30*/  ISETP.GT.AND P0, PT, R3.reuse, 0x40, PT ;  /* 0x000000400300780c */ /* 0x040fe20003f04270 */
[-C--:B0-----:R-:W-:Y:S01]  /*4f40*/  FMUL R9, R52, R0.reuse ;  /* 0x0000000034097220 */ /* 0x081fe20000400000 */
[----:B------:R-:W-:Y:S01]  /*4f50*/  @P3 STG.E desc[UR12][R6.64+0xc4], R51 ;  /* 0x0000c43306003986 */ /* 0x000fe2000c10190c */
[----:B------:R-:W-:Y:S02]  /*4f60*/  ISETP.GT.AND P3, PT, R10, 0x8, P1 ;  /* 0x000000080a00780c */ /* 0x000fe40000f64270 */
[----:B------:R-:W-:Y:S02]  /*4f70*/  ISETP.GT.AND P1, PT, R3, 0x41, PT ;  /* 0x000000410300780c */ /* 0x000fe40003f24270 */
[----:B------:R-:W-:Y:S01]  /*4f80*/  F2FP.TF32.F32.PACK_B R9, R9 ;  /* 0x00000009ff09723e */ /* 0x000fe200024050ff */
[----:B-1----:R-:W-:Y:S01]  /*4f90*/  FMUL R13, R58, R0 ;  /* 0x000000003a0d7220 */ /* 0x002fe20000400000 */
[----:B------:R-:W-:-:S03]  /*4fa0*/  F2FP.TF32.F32.PACK_B R57, R57 ;  /* 0x00000039ff39723e */ /* 0x000fc600024050ff */
[----:B------:R0:W-:Y:S01]  /*4fb0*/  @P5 STG.E desc[UR12][R4.64+0xe0], R9 ;  /* 0x0000e00904005986 */ /* 0x0001e2000c10190c */
[C---:B------:R-:W-:Y:S02]  /*4fc0*/  ISETP.GT.AND P5, PT, R10.reuse, RZ, P0 ;  /* 0x000000ff0a00720c */ /* 0x040fe400007a4270 */
[----:B------:R-:W-:Y:S01]  /*4fd0*/  F2FP.TF32.F32.PACK_B R13, R13 ;  /* 0x0000000dff0d723e */ /* 0x000fe200024050ff */
[----:B------:R-:W-:Y:S01]  /*4fe0*/  @P4 STG.E desc[UR12][R4.64+0xe4], R53 ;  /* 0x0000e43504004986 */ /* 0x000fe2000c10190c */
[C---:B------:R-:W-:Y:S02]  /*4ff0*/  ISETP.GT.AND P4, PT, R10.reuse, RZ, P1 ;  /* 0x000000ff0a00720c */ /* 0x040fe40000f84270 */
[----:B------:R-:W-:Y:S01]  /*5000*/  F2FP.TF32.F32.PACK_B R59, R59 ;  /* 0x0000003bff3b723e */ /* 0x000fe200024050ff */
[----:B------:R1:W-:Y:S01]  /*5010*/  @P2 STG.E desc[UR12][R6.64+0xe0], R11 ;  /* 0x0000e00b06002986 */ /* 0x0003e2000c10190c */
[----:B------:R-:W-:Y:S02]  /*5020*/  ISETP.GT.AND P2, PT, R10, 0x8, P0 ;  /* 0x000000080a00780c */ /* 0x000fe40000744270 */
[----:B------:R-:W-:Y:S01]  /*5030*/  ISETP.GT.AND P0, PT, R3, 0x48, PT ;  /* 0x000000480300780c */ /* 0x000fe20003f04270 */
[----:B0-----:R-:W-:Y:S01]  /*5040*/  FMUL R9, R56, R0 ;  /* 0x0000000038097220 */ /* 0x001fe20000400000 */
[----:B------:R-:W-:Y:S01]  /*5050*/  @P3 STG.E desc[UR12][R6.64+0xe4], R55 ;  /* 0x0000e43706003986 */ /* 0x000fe2000c10190c */
[----:B------:R-:W-:-:S02]  /*5060*/  ISETP.GT.AND P3, PT, R10, 0x8, P1 ;  /* 0x000000080a00780c */ /* 0x000fc40000f64270 */
        /* <DEDUP_REMOVED lines=54> */
[C---:B------:R-:W-:Y:S01]  /*53d0*/  ISETP.GT.AND P0, PT, R10.reuse, 0x8, P0 ;  /* 0x000000080a00780c */ /* 0x040fe20000704270 */
[----:B------:R-:W-:Y:S01]  /*53e0*/  @P4 STG.E desc[UR12][R4.64+0x164], R69 ;  /* 0x0001644504004986 */ /* 0x000fe2000c10190c */
[----:B------:R-:W-:Y:S02]  /*53f0*/  ISETP.GT.AND P4, PT, R3, 0x69, PT ;  /* 0x000000690300780c */ /* 0x000fe40003f84270 */
[----:B------:R-:W-:Y:S01]  /*5400*/  F2FP.TF32.F32.PACK_B R13, R13 ;  /* 0x0000000dff0d723e */ /* 0x000fe200024050ff */
[----:B------:R1:W-:Y:S01]  /*5410*/  @P2 STG.E desc[UR12][R6.64+0x160], R11 ;  /* 0x0001600b06002986 */ /* 0x0003e2000c10190c */
[C---:B------:R-:W-:Y:S02]  /*5420*/  ISETP.GT.AND P2, PT, R10.reuse, RZ, P1 ;  /* 0x000000ff0a00720c */ /* 0x040fe40000f44270 */
[----:B------:R-:W-:Y:S01]  /*5430*/  ISETP.GT.AND P1, PT, R10, 0x8, P1 ;  /* 0x000000080a00780c */ /* 0x000fe20000f24270 */
[----:B0-----:R-:W-:Y:S01]  /*5440*/  FMUL R9, R72, R0 ;  /* 0x0000000048097220 */ /* 0x001fe20000400000 */
[----:B------:R-:W-:Y:S01]  /*5450*/  @P3 STG.E desc[UR12][R6.64+0x164], R71 ;  /* 0x0001644706003986 */ /* 0x000fe2000c10190c */
[----:B------:R-:W-:-:S02]  /*5460*/  ISETP.GT.AND P6, PT, R10, RZ, P4 ;  /* 0x000000ff0a00720c */ /* 0x000fc400027c4270 */
[----:B------:R-:W-:Y:S02]  /*5470*/  F2FP.TF32.F32.PACK_B R75, R75 ;  /* 0x0000004bff4b723e */ /* 0x000fe400024050ff */
[----:B------:R-:W-:Y:S02]  /*5480*/  F2FP.TF32.F32.PACK_B R9, R9 ;  /* 0x00000009ff09723e */ /* 0x000fe400024050ff */
[----:B------:R-:W-:Y:S01]  /*5490*/  F2FP.TF32.F32.PACK_B R77, R77 ;  /* 0x0000004dff4d723e */ /* 0x000fe200024050ff */
[----:B-1----:R-:W-:Y:S01]  /*54a0*/  FMUL R11, R78, R0 ;  /* 0x000000004e0b7220 */ /* 0x002fe20000400000 */
[C---:B------:R-:W-:Y:S01]  /*54b0*/  ISETP.GT.AND P4, PT, R10.reuse, 0x8, P4 ;  /* 0x000000080a00780c */ /* 0x040fe20002784270 */
[----:B------:R0:W-:Y:S01]  /*54c0*/  @P5 STG.E desc[UR12][R4.64+0x180], R9 ;  /* 0x0001800904005986 */ /* 0x0001e2000c10190c */
[C---:B------:R-:W-:Y:S02]  /*54d0*/  ISETP.GT.AND P5, PT, R3.reuse, 0x68, PT ;  /* 0x000000680300780c */ /* 0x040fe40003fa4270 */
[----:B------:R-:W-:Y:S01]  /*54e0*/  F2FP.TF32.F32.PACK_B R11, R11 ;  /* 0x0000000bff0b723e */ /* 0x000fe200024050ff */
[----:B------:R-:W-:Y:S01]  /*54f0*/  @P2 STG.E desc[UR12][R4.64+0x184], R73 ;  /* 0x0001844904002986 */ /* 0x000fe2000c10190c */
[C---:B------:R-:W-:Y:S01]  /*5500*/  ISETP.GT.AND P3, PT, R10.reuse, RZ, P5 ;  /* 0x000000ff0a00720c */ /* 0x040fe20002f64270 */
[----:B------:R-:W-:Y:S01]  /*5510*/  @P6 IMAD.MOV.U32 R2, RZ, RZ, R4 ;  /* 0x000000ffff026224 */ /* 0x000fe200078e0004 */
[----:B------:R-:W-:Y:S01]  /*5520*/  ISETP.GT.AND P5, PT, R10, 0x8, P5 ;  /* 0x000000080a00780c */ /* 0x000fe20002fa4270 */
[----:B------:R1:W-:Y:S01]  /*5530*/  @P0 STG.E desc[UR12][R6.64+0x180], R13 ;  /* 0x0001800d06000986 */ /* 0x0003e2000c10190c */
[----:B------:R-:W-:-:S02]  /*5540*/  ISETP.GT.AND P2, PT, R3, 0x71, PT ;  /* 0x000000710300780c */ /* 0x000fc40003f44270 */
[C---:B------:R-:W-:Y:S01]  /*5550*/  ISETP.GT.AND P0, PT, R3.reuse, 0x79, PT ;  /* 0x000000790300780c */ /* 0x040fe20003f04270 */
[-C--:B0-----:R-:W-:Y:S01]  /*5560*/  FMUL R9, R76, R0.reuse ;  /* 0x000000004c097220 */ /* 0x081fe20000400000 */
[----:B------:R-:W-:Y:S01]  /*5570*/  @P1 STG.E desc[UR12][R6.64+0x184], R75 ;  /* 0x0001844b06001986 */ /* 0x000fe2000c10190c */
[C---:B------:R-:W-:Y:S02]  /*5580*/  ISETP.GT.AND P1, PT, R3.reuse, 0x78, PT ;  /* 0x000000780300780c */ /* 0x040fe40003f24270 */
[----:B------:R-:W-:Y:S02]  /*5590*/  F2FP.TF32.F32.PACK_B R79, R79 ;  /* 0x0000004fff4f723e */ /* 0x000fe400024050ff */
[----:B------:R-:W-:Y:S02]  /*55a0*/  F2FP.TF32.F32.PACK_B R9, R9 ;  /* 0x00000009ff09723e */ /* 0x000fe400024050ff */
[----:B------:R-:W-:Y:S01]  /*55b0*/  F2FP.TF32.F32.PACK_B R81, R81 ;  /* 0x00000051ff51723e */ /* 0x000fe200024050ff */
[----:B-1----:R-:W-:Y:S01]  /*55c0*/  FMUL R13, R82, R0 ;  /* 0x00000000520d7220 */ /* 0x002fe20000400000 */
[----:B------:R-:W-:Y:S01]  /*55d0*/  F2FP.TF32.F32.PACK_B R83, R83 ;  /* 0x00000053ff53723e */ /* 0x000fe200024050ff */
[----:B------:R0:W-:Y:S01]  /*55e0*/  @P3 STG.E desc[UR12][R4.64+0x1a0], R9 ;  /* 0x0001a00904003986 */ /* 0x0001e2000c10190c */
[----:B------:R-:W-:Y:S01]  /*55f0*/  ISETP.GT.AND P3, PT, R3, 0x70, PT ;  /* 0x000000700300780c */ /* 0x000fe20003f64270 */
[----:B------:R-:W-:Y:S01]  /*5600*/  @P6 IMAD.MOV.U32 R3, RZ, RZ, R5 ;  /* 0x000000ffff036224 */ /* 0x000fe200078e0005 */
[----:B------:R-:W-:-:S02]  /*5610*/  F2FP.TF32.F32.PACK_B R13, R13 ;  /* 0x0000000dff0d723e */ /* 0x000fc400024050ff */
[----:B------:R-:W-:Y:S02]  /*5620*/  F2FP.TF32.F32.PACK_B R15, R15 ;  /* 0x0000000fff0f723e */ /* 0x000fe400024050ff */
[----:B------:R1:W-:Y:S01]  /*5630*/  @P6 STG.E desc[UR12][R2.64+0x1a4], R77 ;  /* 0x0001a44d02006986 */ /* 0x0003e2000c10190c */
[C---:B------:R-:W-:Y:S02]  /*5640*/  ISETP.GT.AND P6, PT, R10.reuse, RZ, P3 ;  /* 0x000000ff0a00720c */ /* 0x040fe40001fc4270 */
[----:B------:R-:W-:Y:S01]  /*5650*/  ISETP.GT.AND P3, PT, R10, 0x8, P3 ;  /* 0x000000080a00780c */ /* 0x000fe20001f64270 */
[-C--:B0-----:R-:W-:Y:S01]  /*5660*/  FMUL R9, R80, R0.reuse ;  /* 0x0000000050097220 */ /* 0x081fe20000400000 */
[----:B------:R-:W-:Y:S01]  /*5670*/  F2FP.TF32.F32.PACK_B R85, R85 ;  /* 0x00000055ff55723e */ /* 0x000fe200024050ff */
[----:B------:R-:W-:Y:S01]  /*5680*/  FMUL R0, R87, R0 ;  /* 0x0000000057007220 */ /* 0x000fe20000400000 */
[----:B------:R-:W-:Y:S02]  /*5690*/  F2FP.TF32.F32.PACK_B R17, R17 ;  /* 0x00000011ff11723e */ /* 0x000fe400024050ff */
[----:B------:R-:W-:Y:S01]  /*56a0*/  F2FP.TF32.F32.PACK_B R9, R9 ;  /* 0x00000009ff09723e */ /* 0x000fe200024050ff */
[----:B-1----:R-:W-:-:S02]  /*56b0*/  @P5 IMAD.MOV.U32 R2, RZ, RZ, R6 ;  /* 0x000000ffff025224 */ /* 0x002fc400078e0006 */
[----:B------:R-:W-:-:S05]  /*56c0*/  @P5 IMAD.MOV.U32 R3, RZ, RZ, R7 ;  /* 0x000000ffff035224 */ /* 0x000fca00078e0007 */
[----:B------:R0:W-:Y:S01]  /*56d0*/  @P5 STG.E desc[UR12][R2.64+0x1a0], R11 ;  /* 0x0001a00b02005986 */ /* 0x0001e2000c10190c */
[C---:B------:R-:W-:Y:S02]  /*56e0*/  ISETP.GT.AND P5, PT, R10.reuse, RZ, P2 ;  /* 0x000000ff0a00720c */ /* 0x040fe400017a4270 */
[----:B------:R-:W-:Y:S01]  /*56f0*/  ISETP.GT.AND P2, PT, R10, 0x8, P2 ;  /* 0x000000080a00780c */ /* 0x000fe20001744270 */
[----:B0-----:R-:W-:Y:S02]  /*5700*/  @P4 IMAD.MOV.U32 R2, RZ, RZ, R6 ;  /* 0x000000ffff024224 */ /* 0x001fe400078e0006 */
        /* <DEDUP_REMOVED lines=11> */
[----:B------:R0:W-:Y:S02]  /*57c0*/  @P5 STG.E desc[UR12][R2.64+0x1c4], R81 ;  /* 0x0001c45102005986 */ /* 0x0001e4000c10190c */
        /* <DEDUP_REMOVED lines=8> */
[----:B------:R0:W-:Y:S04]  /*5850*/  @P4 STG.E desc[UR12][R2.64+0x1e0], R15 ;  /* 0x0001e00f02004986 */ /* 0x0001e8000c10190c */
[----:B------:R1:W-:Y:S01]  /*5860*/  @P6 STG.E desc[UR12][R4.64+0x1e4], R85 ;  /* 0x0001e45504006986 */ /* 0x0003e2000c10190c */
[----:B0-----:R-:W-:Y:S02]  /*5870*/  @P1 IMAD.MOV.U32 R2, RZ, RZ, R6 ;  /* 0x000000ffff021224 */ /* 0x001fe400078e0006 */
[----:B------:R-:W-:-:S05]  /*5880*/  @P1 IMAD.MOV.U32 R3, RZ, RZ, R7 ;  /* 0x000000ffff031224 */ /* 0x000fca00078e0007 */
[----:B------:R1:W-:Y:S01]  /*5890*/  @P1 STG.E desc[UR12][R2.64+0x1e0], R17 ;  /* 0x0001e01102001986 */ /* 0x0003e2000c10190c */
[----:B------:R-:W-:Y:S05]  /*58a0*/  @!P0 EXIT ;  /* 0x000000000000894d */ /* 0x000fea0003800000 */
[----:B-1----:R-:W-:-:S05]  /*58b0*/  F2FP.TF32.F32.PACK_B R3, R0 ;  /* 0x00000000ff03723e */ /* 0x002fca00024050ff */
[----:B------:R-:W-:Y:S01]  /*58c0*/  STG.E desc[UR12][R6.64+0x1e4], R3 ;  /* 0x0001e40306007986 */ /* 0x000fe2000c10190c */
[----:B------:R-:W-:Y:S05]  /*58d0*/  EXIT ;  /* 0x000000000000794d */ /* 0x000fea0003800000 */
.L_x_13:
[----:B------:R-:W-:-:S13]  /*58e0*/  ISETP.NE.AND P0, PT, R8, RZ, PT ;  /* 0x000000ff0800720c */ /* 0x000fda0003f05270 */
[----:B------:R-:W-:Y:S05]  /*58f0*/  @P0 EXIT ;  /* 0x000000000000094d */ /* 0x000fea0003800000 */
[----:B------:R-:W2:Y:S01]  /*5900*/  S2UR UR4, SR_CgaCtaId ;  /* 0x00000000000479c3 */ /* 0x000ea20000008800 */
[----:B------:R-:W-:Y:S01]  /*5910*/  ELECT P0, URZ, PT ;  /* 0x00000000003f782f */ /* 0x000fe20003800000 */
[----:B--2--5:R-:W-:-:S12]  /*5920*/  IMAD.U32 R0, RZ, RZ, UR4 ;  /* 0x00000004ff007e24 */ /* 0x024fd8000f8e00ff */
[----:B------:R-:W-:Y:S05]  /*5930*/  @!P0 BRA `(.L_x_150) ;  /* 0x0000002c00748947 */ /* 0x000fea0003800000 */
[----:B------:R-:W-:Y:S01]  /*5940*/  ISETP.GE.AND P0, PT, R6, 0x1, PT ;  /* 0x000000010600780c */ /* 0x000fe20003f06270 */
[----:B---3--:R-:W-:-:S05]  /*5950*/  IMAD.SHL.U32 R2, R0, 0x4, RZ ;  /* 0x0000000400027824 */ /* 0x008fca00078e00ff */
[----:B------:R-:W-:-:S05]  /*5960*/  LOP3.LUT R2, R2, 0x4, RZ, 0xc0, !PT ;  /* 0x0000000402027812 */ /* 0x000fca00078ec0ff */
[----:B------:R-:W-:Y:S02]  /*5970*/  IMAD R2, R13, 0x80, R2 ;  /* 0x000000800d027824 */ /* 0x000fe400078e0202 */
[----:B------:R-:W-:Y:S05]  /*5980*/  @!P0 BRA `(.L_x_150) ;  /* 0x0000002c00608947 */ /* 0x000fea0003800000 */
[----:B------:R-:W-:Y:S01]  /*5990*/  LOP3.LUT P0, RZ, R10, 0x1f, RZ, 0xc0, !PT ;  /* 0x0000001f0aff7812 */ /* 0x000fe2000780c0ff */
[----:B------:R-:W-:Y:S01]  /*59a0*/  IMAD.SHL.U32 R13, R0, 0x80, RZ ;  /* 0x00000080000d7824 */ /* 0x000fe200078e00ff */
[----:B------:R-:W-:Y:S01]  /*59b0*/  ISETP.NE.AND P1, PT, R12, RZ, PT ;  /* 0x000000ff0c00720c */ /* 0x000fe20003f25270 */
[----:B------:R-:W-:Y:S01]  /*59c0*/  IMAD R14, R14, R15, RZ ;  /* 0x0000000f0e0e7224 */ /* 0x000fe200078e02ff */
[----:B------:R-:W-:Y:S01]  /*59d0*/  ISETP.NE.OR P0, PT, R12, RZ, !P0 ;  /* 0x000000ff0c00720c */ /* 0x000fe20004705670 */
[----:B------:R-:W-:Y:S01]  /*59e0*/  IMAD.SHL.U32 R4, R11, 0x40, RZ ;  /* 0x000000400b047824 */ /* 0x000fe200078e00ff */
[----:B------:R-:W-:Y:S01]  /*59f0*/  LOP3.LUT R34, R3, 0x2, RZ, 0xfc, !PT ;  /* 0x0000000203227812 */ /* 0x000fe200078efcff */
[C---:B------:R-:W-:Y:S01]  /*5a00*/  VIADD R18, R2.reuse, 0x8 ;  /* 0x0000000802127836 */ /* 0x040fe20000000000 */
[----:B------:R-:W-:Y:S01]  /*5a10*/  CS2R R10, SRZ ;  /* 0x00000000000a7805 */ /* 0x000fe2000001ff00 */
[C---:B------:R-:W-:Y:S01]  /*5a20*/  VIADD R20, R2.reuse, 0x10 ;  /* 0x0000001002147836 */ /* 0x040fe20000000000 */
[----:B------:R-:W-:Y:S01]  /*5a30*/  LOP3.LUT R13, R13, 0x80, RZ, 0xe2, !PT ;  /* 0x000000800d0d7812 */ /* 0x000fe200078ee2ff */
[----:B------:R-:W-:-:S02]  /*5a40*/  VIADD R21, R2, 0x18 ;  /* 0x0000001802157836 */ /* 0x000fc40000000000 */
[C---:B------:R-:W-:Y:S02]  /*5a50*/  VIADD R22, R2.reuse, 0x20 ;  /* 0x0000002002167836 */ /* 0x040fe40000000000 */
[C---:B------:R-:W-:Y:S02]  /*5a60*/  VIADD R23, R2.reuse, 0x28 ;  /* 0x0000002802177836 */ /* 0x040fe40000000000 */
[C---:B------:R-:W-:Y:S02]  /*5a70*/  VIADD R24, R2.reuse, 0x30 ;  /* 0x0000003002187836 */ /* 0x040fe40000000000 */
[C---:B------:R-:W-:Y:S02]  /*5a80*/  VIADD R25, R2.reuse, 0x38 ;  /* 0x0000003802197836 */ /* 0x040fe40000000000 */
[C---:B------:R-:W-:Y:S02]  /*5a90*/  VIADD R26, R2.reuse, 0x40 ;  /* 0x00000040021a7836 */ /* 0x040fe40000000000 */
[----:B------:R-:W-:-:S02]  /*5aa0*/  VIADD R27, R2, 0x48 ;  /* 0x00000048021b7836 */ /* 0x000fc40000000000 */
[C---:B------:R-:W-:Y:S02]  /*5ab0*/  VIADD R28, R2.reuse, 0x50 ;  /* 0x00000050021c7836 */ /* 0x040fe40000000000 */
[C---:B------:R-:W-:Y:S02]  /*5ac0*/  VIADD R29, R2.reuse, 0x58 ;  /* 0x00000058021d7836 */ /* 0x040fe40000000000 */
[C---:B------:R-:W-:Y:S02]  /*5ad0*/  VIADD R30, R2.reuse, 0x60 ;  /* 0x00000060021e7836 */ /* 0x040fe40000000000 */
[C---:B------:R-:W-:Y:S02]  /*5ae0*/  VIADD R31, R2.reuse, 0x68 ;  /* 0x00000068021f7836 */ /* 0x040fe40000000000 */
[C---:B------:R-:W-:Y:S02]  /*5af0*/  VIADD R32, R2.reuse, 0x70 ;  /* 0x0000007002207836 */ /* 0x040fe40000000000 */
[----:B------:R-:W-:-:S02]  /*5b00*/  VIADD R33, R2, 0x78 ;  /* 0x0000007802217836 */ /* 0x000fc40000000000 */
[----:B------:R-:W-:Y:S02]  /*5b10*/  IMAD.MOV.U32 R5, RZ, RZ, 0x1 ;  /* 0x00000001ff057424 */ /* 0x000fe400078e00ff */
[----:B------:R-:W-:Y:S02]  /*5b20*/  IMAD.MOV.U32 R8, RZ, RZ, RZ ;  /* 0x000000ffff087224 */ /* 0x000fe400078e00ff */
[----:B------:R-:W-:Y:S02]  /*5b30*/  IMAD.MOV.U32 R12, RZ, RZ, RZ ;  /* 0x000000ffff0c7224 */ /* 0x000fe400078e00ff */
[----:B------:R-:W-:Y:S02]  /*5b40*/  IMAD R9, R7, R14, 0x1 ;  /* 0x0000000107097424 */ /* 0x000fe400078e020e */
[C---:B------:R-:W-:Y:S02]  /*5b50*/  VIADD R36, R4.reuse, 0x8 ;  /* 0x0000000804247836 */ /* 0x040fe40000000000 */
[----:B------:R-:W-:-:S02]  /*5b60*/  VIADD R37, R4, 0x10 ;  /* 0x0000001004257836 */ /* 0x000fc40000000000 */
[C---:B------:R-:W-:Y:S02]  /*5b70*/  VIADD R38, R4.reuse, 0x18 ;  /* 0x0000001804267836 */ /* 0x040fe40000000000 */
[C---:B------:R-:W-:Y:S02]  /*5b80*/  VIADD R39, R4.reuse, 0x20 ;  /* 0x0000002004277836 */ /* 0x040fe40000000000 */
[C---:B------:R-:W-:Y:S02]  /*5b90*/  VIADD R40, R4.reuse, 0x28 ;  /* 0x0000002804287836 */ /* 0x040fe40000000000 */
[C---:B------:R-:W-:Y:S02]  /*5ba0*/  VIADD R41, R4.reuse, 0x30 ;  /* 0x0000003004297836 */ /* 0x040fe40000000000 */
[----:B------:R-:W-:-:S07]  /*5bb0*/  VIADD R35, R4, 0x38 ;  /* 0x0000003804237836 */ /* 0x000fce0000000000 */
.L_x_154:
[----:B------:R-:W0:Y:S01]  /*5bc0*/  S2UR UR4, SR_CgaCtaId ;  /* 0x00000000000479c3 */ /* 0x000e220000008800 */
[----:B------:R-:W-:Y:S02]  /*5bd0*/  MOV R15, 0x400 ;  /* 0x00000400000f7802 */ /* 0x000fe40000000f00 */
[----:B------:R-:W-:Y:S01]  /*5be0*/  SHF.L.U32 R14, R5, 0x1f, RZ ;  /* 0x0000001f050e7819 */ /* 0x000fe200000006ff */
[----:B0-----:R-:W-:-:S05]  /*5bf0*/  IMAD.U32 R0, RZ, RZ, UR4 ;  /* 0x00000004ff007e24 */ /* 0x001fca000f8e00ff */
[----:B------:R-:W-:-:S05]  /*5c00*/  LEA R19, R0, R15, 0x18 ;  /* 0x0000000f00137211 */ /* 0x000fca00078ec0ff */
[----:B------:R-:W-:-:S07]  /*5c10*/  IMAD R15, R10, 0x8, R19 ;  /* 0x000000080a0f7824 */ /* 0x000fce00078e0213 */
.L_x_151:
[----:B0-----:R0:W1:Y:S02]  /*5c20*/  SYNCS.PHASECHK.TRANS64.TRYWAIT P2, [R15+URZ+0x30020], R14 ;  /* 0x0300200e0f0075a7 */ /* 0x001064000804017f */
[----:B-1----:R-:W-:Y:S05]  /*5c30*/  @!P2 NANOSLEEP.SYNCS 0x989680 ;  /* 0x009896800000a95d */ /* 0x002fea0003900000 */
[----:B------:R-:W1:Y:S02]  /*5c40*/  @!P2 SYNCS.PHASECHK.TRANS64 P2, [R15+URZ+0x30020], R14 ;  /* 0x0300200e0f00a5a7 */ /* 0x000e64000804007f */
[----:B-1----:R-:W-:Y:S05]  /*5c50*/  @!P2 BRA `(.L_x_151) ;  /* 0xfffffffc00f0a947 */ /* 0x002fea000383ffff */
[----:B0-----:R-:W0:Y:S02]  /*5c60*/  @!P1 LDC R14, c[0x0][0x500] ;  /* 0x00014000ff0e9b82 */ /* 0x001e240000000800 */
[----:B0-----:R0:W-:Y:S02]  /*5c70*/  @!P1 SYNCS.ARRIVE.TRANS64 RZ, [R15+URZ+0x30000], R14 ;  /* 0x0300000e0fff99a7 */ /* 0x0011e4000800003f */
[----:B0-----:R-:W-:-:S04]  /*5c80*/  PRMT R14, R34, 0x9910, RZ ;  /* 0x00009910220e7816 */ /* 0x001fc800000000ff */
[----:B------:R-:W-:-:S13]  /*5c90*/  ISETP.NE.AND P2, PT, R14, 0x2, PT ;  /* 0x000000020e00780c */ /* 0x000fda0003f45270 */
[----:B------:R-:W-:Y:S05]  /*5ca0*/  @P2 BRA `(.L_x_152) ;  /* 0x0000000000042947 */ /* 0x000fea0003800000 */
[----:B------:R-:W-:Y:S01]  /*5cb0*/  BPT.TRAP 0x1 ;  /* 0x000000040000795c */ /* 0x000fe20000300000 */
.L_x_152:
[----:B------:R-:W-:Y:S05]  /*5cc0*/  @P0 BRA `(.L_x_153) ;  /* 0x0000000000040947 */ /* 0x000fea0003800000 */
[----:B------:R-:W-:Y:S01]  /*5cd0*/  BPT.TRAP 0x1 ;  /* 0x000000040000795c */ /* 0x000fe20000300000 */
.L_x_153:
[----:B------:R-:W-:Y:S01]  /*5ce0*/  R2UR UR9, R15 ;  /* 0x000000000f0972ca */ /* 0x000fe200000e0000 */
[----:B------:R-:W0:Y:S01]  /*5cf0*/  LDC.64 R16, c[0x0][0x3d8] ;  /* 0x0000f600ff107b82 */ /* 0x000e220000000a00 */
[----:B------:R-:W-:Y:S01]  /*5d00*/  ULDC UR22, c[0x0][0x380] ;  /* 0x0000e00000167ab9 */ /* 0x000fe20000000800 */
[----:B------:R-:W-:Y:S01]  /*5d10*/  R2UR UR52, R36 ;  /* 0x00000000243472ca */ /* 0x000fe200000e0000 */
[----:B------:R-:W-:Y:S01]  /*5d20*/  UISETP.NE.AND UP0, UPT, UR22, 0x1, UPT ;  /* 0x000000011600788c */ /* 0x000fe2000bf05270 */
[----:B------:R-:W-:Y:S01]  /*5d30*/  R2UR UR54, R4 ;  /* 0x00000000043672ca */ /* 0x000fe200000e0000 */
[----:B------:R-:W-:Y:S01]  /*5d40*/  ULDC UR15, c[0x0][0x38c] ;  /* 0x0000e300000f7ab9 */ /* 0x000fe20000000800 */
[----:B------:R-:W-:Y:S01]  /*5d50*/  R2UR UR8, R10 ;  /* 0x000000000a0872ca */ /* 0x000fe200000e0000 */
[----:B------:R-:W-:Y:S01]  /*5d60*/  UISETP.NE.AND UP1, UPT, UR15, 0x1, UPT ;  /* 0x000000010f00788c */ /* 0x000fe2000bf25270 */
[----:B------:R-:W0:Y:S01]  /*5d70*/  LDC.64 R14, c[0x0][0x3b8] ;  /* 0x0000ee00ff0e7b82 */ /* 0x000e220000000a00 */
[----:B------:R-:W-:Y:S01]  /*5d80*/  R2UR UR11, R19 ;  /* 0x00000000130b72ca */ /* 0x000fe200000e0000 */
[----:B------:R-:W-:Y:S01]  /*5d90*/  ULDC.64 UR18, c[0x0][0x198] ;  /* 0x0000660000127ab9 */ /* 0x000fe20000000a00 */
[C---:B------:R-:W-:Y:S01]  /*5da0*/  R2UR UR47, R37.reuse ;  /* 0x00000000252f72ca */ /* 0x040fe200000e0000 */
[----:B------:R-:W-:Y:S01]  /*5db0*/  UIADD3 UR40, UP2, UR18, 0xf0, URZ ;  /* 0x000000f012287890 */ /* 0x000fe2000ff5e03f */
[----:B------:R-:W-:Y:S01]  /*5dc0*/  R2UR UR30, R36 ;  /* 0x00000000241e72ca */ /* 0x000fe200000e0000 */
[----:B------:R-:W-:Y:S01]  /*5dd0*/  @UP0 ULDC UR28, c[0x0][0x384] ;  /* 0x0000e100001c0ab9 */ /* 0x000fe20000000800 */
[----:B------:R-:W-:Y:S01]  /*5de0*/  @UP0 ULDC UR20, c[0x0][0x384] ;  /* 0x0000e10000140ab9 */ /* 0x000fe20000000800 */
[----:B------:R-:W-:Y:S01]  /*5df0*/  UIMAD.WIDE.U32 UR28, UR52, UR28, URZ ;  /* 0x0000001c341c72a5 */ /* 0x000fe2000f8e003f */
[----:B------:R-:W-:Y:S01]  /*5e00*/  R2UR UR23, R37 ;  /* 0x00000000251772ca */ /* 0x000fe200000e0000 */
[----:B------:R-:W-:Y:S01]  /*5e10*/  @UP0 ULDC UR34, c[0x0][0x384] ;  /* 0x0000e10000220ab9 */ /* 0x000fe20000000800 */
[----:B------:R-:W-:Y:S01]  /*5e20*/  UIMAD.WIDE.U32 UR20, UR54, UR20, URZ ;  /* 0x00000014361472a5 */ /* 0x000fe2000f8e003f */
[----:B------:R-:W-:Y:S01]  /*5e30*/  R2UR UR31, R4 ;  /* 0x00000000041f72ca */ /* 0x000fe200000e0000 */
[----:B------:R-:W-:Y:S01]  /*5e40*/  @UP0 ULDC UR13, c[0x0][0x388] ;  /* 0x0000e200000d0ab9 */ /* 0x000fe20000000800 */
[----:B------:R-:W-:Y:S01]  /*5e50*/  ULEA UR8, UR8, UR11, 0xe ;  /* 0x0000000b08087291 */ /* 0x000fe2000f8e703f */
[----:B------:R-:W-:Y:S01]  /*5e60*/  R2UR UR10, R12 ;  /* 0x000000000c0a72ca */ /* 0x000fe200000e0000 */
[----:B------:R-:W-:Y:S01]  /*5e70*/  UMOV UR14, UR52 ;  /* 0x00000034000e7c82 */ /* 0x000fe20008000000 */
[----:B------:R-:W-:Y:S01]  /*5e80*/  @UP0 ULDC UR11, c[0x0][0x388] ;  /* 0x0000e200000b0ab9 */ /* 0x000fe20000000800 */
[----:B------:R-:W-:Y:S01]  /*5e90*/  UIMAD.WIDE.U32 UR34, UR47, UR34, URZ ;  /* 0x000000222f2272a5 */ /* 0x000fe2000f8e003f */
[----:B------:R-:W-:Y:S01]  /*5ea0*/  R2UR UR46, R38 ;  /* 0x00000000262e72ca */ /* 0x000fe200000e0000 */
[----:B------:R-:W-:Y:S01]  /*5eb0*/  UMOV UR17, UR54 ;  /* 0x0000003600117c82 */ /* 0x000fe20008000000 */
[----:B------:R-:W-:Y:S01]  /*5ec0*/  @UP0 USHF.R.U32.HI UR14, URZ, UR13, UR29 ;  /* 0x0000000d3f0e0299 */ /* 0x000fe2000801161d */
[----:B------:R-:W-:Y:S01]  /*5ed0*/  R2UR UR48, R41 ;  /* 0x00000000293072ca */ /* 0x000fe200000e0000 */
[----:B------:R-:W-:Y:S01]  /*5ee0*/  @UP0 ULDC UR25, c[0x0][0x388] ;  /* 0x0000e20000190ab9 */ /* 0x000fe20000000800 */
[----:B0-----:R-:W-:Y:S01]  /*5ef0*/  IMAD R14, R11, R14, R16 ;  /* 0x0000000e0b0e7224 */ /* 0x001fe200078e0210 */
[----:B------:R-:W-:Y:S01]  /*5f00*/  @UP0 USHF.R.U32.HI UR17, URZ, UR11, UR21 ;  /* 0x0000000b3f110299 */ /* 0x000fe20008011615 */
[----:B------:R-:W-:Y:S01]  /*5f10*/  IMAD R15, R8, R15, R17 ;  /* 0x0000000f080f7224 */ /* 0x000fe200078e0211 */
[----:B------:R-:W-:Y:S01]  /*5f20*/  UMOV UR12, UR47 ;  /* 0x0000002f000c7c82 */ /* 0x000fe20008000000 */
[----:B------:R-:W-:Y:S01]  /*5f30*/  @UP1 ULDC.64 UR32, c[0x0][0x390] ;  /* 0x0000e40000201ab9 */ /* 0x000fe20000000a00 */
[----:B------:R-:W-:Y:S01]  /*5f40*/  @UP0 USHF.R.U32.HI UR12, URZ, UR25, UR35 ;  /* 0x000000193f0c0299 */ /* 0x000fe20008011623 */
[----:B------:R-:W-:Y:S01]  /*5f50*/  IMAD.U32 R42, RZ, RZ, UR40 ;  /* 0x00000028ff2a7e24 */ /* 0x000fe2000f8e00ff */
[----:B------:R-:W-:Y:S01]  /*5f60*/  UIADD3.X UR41, URZ, UR19, URZ, UP2, !UPT ;  /* 0x000000133f297290 */ /* 0x000fe200097fe43f */
[----:B------:R-:W-:Y:S01]  /*5f70*/  PRMT R14, R14, 0x40, R15 ;  /* 0x000000400e0e7816 */ /* 0x000fe2000000000f */
[----:B------:R-:W-:Y:S01]  /*5f80*/  @UP1 ULDC.64 UR26, c[0x0][0x390] ;  /* 0x0000e400001a1ab9 */ /* 0x000fe20000000a00 */
[----:B------:R-:W-:Y:S01]  /*5f90*/  UIADD3 UR20, -UR14, URZ, URZ ;  /* 0x0000003f0e147290 */ /* 0x000fe2000fffe13f */
[----:B------:R-:W-:Y:S01]  /*5fa0*/  R2UR UR51, R38 ;  /* 0x00000000263372ca */ /* 0x000fe200000e0000 */
[----:B------:R-:W-:Y:S01]  /*5fb0*/  @UP1 ULDC.64 UR18, c[0x0][0x390] ;  /* 0x0000e40000121ab9 */ /* 0x000fe20000000a00 */
[----:B------:R-:W-:Y:S01]  /*5fc0*/  UIMAD.WIDE.U32 UR38, UR17, UR32, URZ ;  /* 0x00000020112672a5 */ /* 0x000fe2000f8e003f */
[----:B------:R-:W-:Y:S01]  /*5fd0*/  R2UR UR32, R14 ;  /* 0x000000000e2072ca */ /* 0x000fe200000e0000 */
[----:B------:R-:W-:Y:S01]  /*5fe0*/  UIMAD.WIDE.U32 UR36, UR14, UR26, URZ ;  /* 0x0000001a0e2472a5 */ /* 0x000fe2000f8e003f */
[----:B------:R-:W-:Y:S01]  /*5ff0*/  IMAD.U32 R43, RZ, RZ, UR41 ;  /* 0x00000029ff2b7e24 */ /* 0x000fe2000f8e00ff */
[----:B------:R-:W-:Y:S01]  /*6000*/  UIMAD.WIDE.U32 UR34, UR12, UR18, URZ ;  /* 0x000000120c2272a5 */ /* 0x000fe2000f8e003f */
[C---:B------:R-:W-:Y:S01]  /*6010*/  R2UR UR55, R40.reuse ;  /* 0x00000000283772ca */ /* 0x040fe200000e0000 */
[----:B------:R-:W-:Y:S01]  /*6020*/  UIADD3 UR25, -UR12, URZ, URZ ;  /* 0x0000003f0c197290 */ /* 0x000fe2000fffe13f */
[----:B------:R-:W-:Y:S01]  /*6030*/  R2UR UR38, R40 ;  /* 0x00000000282672ca */ /* 0x000fe200000e0000 */
[----:B------:R-:W-:Y:S01]  /*6040*/  UMOV UR13, UR17 ;  /* 0x00000011000d7c82 */ /* 0x000fe20008000000 */
[----:B------:R-:W-:Y:S01]  /*6050*/  UIMAD UR18, UR22, UR20, UR30 ;  /* 0x00000014161272a4 */ /* 0x000fe2000f8e021e */
[----:B------:R-:W-:Y:S01]  /*6060*/  R2UR UR50, R35 ;  /* 0x00000000233272ca */ /* 0x000fe200000e0000 */
[----:B------:R-:W-:Y:S01]  /*6070*/  UMOV UR29, UR14 ;  /* 0x0000000e001d7c82 */ /* 0x000fe20008000000 */
[----:B------:R-:W-:Y:S01]  /*6080*/  @UP1 USHF.R.U32.HI UR13, URZ, UR33, UR39 ;  /* 0x000000213f0d1299 */ /* 0x000fe20008011627 */
[----:B------:R-:W-:Y:S01]  /*6090*/  R2UR UR39, R39 ;  /* 0x00000000272772ca */ /* 0x000fe200000e0000 */
[----:B------:R-:W-:Y:S01]  /*60a0*/  ULDC.64 UR6, c[0x0][0x3b0] ;  /* 0x0000ec0000067ab9 */ /* 0x000fe20000000a00 */
[----:B------:R-:W-:Y:S01]  /*60b0*/  ULDC.64 UR4, c[0x0][0x3d0] ;  /* 0x0000f40000047ab9 */ /* 0x000fe20000000a00 */
[----:B------:R-:W-:Y:S01]  /*60c0*/  @UP1 USHF.R.U32.HI UR29, URZ, UR27, UR37 ;  /* 0x0000001b3f1d1299 */ /* 0x000fe20008011625 */
[----:B------:R-:W-:Y:S01]  /*60d0*/  MOV R14, UR5 ;  /* 0x00000005000e7c02 */ /* 0x000fe20008000f00 */
[----:B------:R-:W-:Y:S01]  /*60e0*/  UMOV UR21, UR12 ;  /* 0x0000000c00157c82 */ /* 0x000fe20008000000 */
[----:B------:R-:W-:Y:S01]  /*60f0*/  UIMAD UR20, UR22, UR25, UR23 ;  /* 0x00000019161472a4 */ /* 0x000fe2000f8e0217 */
[----:B------:R-:W-:Y:S01]  /*6100*/  VIADD R12, R12, 0x1 ;  /* 0x000000010c0c7836 */ /* 0x000fe20000000000 */
[----:B------:R-:W-:Y:S01]  /*6110*/  UIMAD UR27, UR18, UR6, UR4 ;  /* 0x00000006121b72a4 */ /* 0x000fe2000f8e0204 */
[----:B------:R-:W-:Y:S01]  /*6120*/  VIADD R9, R9, 0xffffffff ;  /* 0xffffffff09097836 */ /* 0x000fe20000000000 */
[----:B------:R-:W-:-:S02]  /*6130*/  @UP1 USHF.R.U32.HI UR21, URZ, UR19, UR35 ;  /* 0x000000133f151299 */ /* 0x000fc40008011623 */
[----:B------:R-:W-:Y:S01]  /*6140*/  UIADD3 UR11, -UR17, URZ, URZ ;  /* 0x0000003f110b7290 */ /* 0x000fe2000fffe13f */
[C---:B------:R-:W-:Y:S01]  /*6150*/  ISETP.NE.AND P2, PT, R12.reuse, R7, PT ;  /* 0x000000070c00720c */ /* 0x040fe20003f45270 */
[----:B------:R-:W-:Y:S01]  /*6160*/  UIADD3 UR18, -UR13, URZ, URZ ;  /* 0x0000003f0d127290 */ /* 0x000fe2000fffe13f */
[----:B------:R-:W-:Y:S01]  /*6170*/  ISETP.GT.AND P5, PT, R9, 0x1, PT ;  /* 0x000000010900780c */ /* 0x000fe20003fa4270 */
[----:B------:R-:W-:Y:S01]  /*6180*/  UIADD3 UR28, -UR29, URZ, URZ ;  /* 0x0000003f1d1c7290 */ /* 0x000fe2000fffe13f */
[----:B------:R-:W-:Y:S01]  /*6190*/  SEL R12, R12, RZ, P2 ;  /* 0x000000ff0c0c7207 */ /* 0x000fe20001000000 */
[----:B------:R-:W-:Y:S02]  /*61a0*/  UIMAD UR19, UR20, UR6, UR4 ;  /* 0x00000006141372a4 */ /* 0x000fe4000f8e0204 */
[----:B------:R-:W-:Y:S02]  /*61b0*/  UIADD3 UR20, -UR21, URZ, URZ ;  /* 0x0000003f15147290 */ /* 0x000fe4000fffe13f */
[----:B------:R-:W-:-:S02]  /*61c0*/  UIMAD UR11, UR22, UR11, UR31 ;  /* 0x0000000b160b72a4 */ /* 0x000fc4000f8e021f */
[----:B------:R-:W-:Y:S02]  /*61d0*/  UIMAD UR17, UR15, UR18, UR17 ;  /* 0x000000120f1172a4 */ /* 0x000fe4000f8e0211 */
[----:B------:R-:W-:Y:S02]  /*61e0*/  UIMAD UR28, UR15, UR28, UR14 ;  /* 0x0000001c0f1c72a4 */ /* 0x000fe4000f8e020e */
[----:B------:R-:W-:Y:S02]  /*61f0*/  UIMAD UR20, UR15, UR20, UR12 ;  /* 0x000000140f1472a4 */ /* 0x000fe4000f8e020c */
[----:B------:R-:W-:Y:S02]  /*6200*/  UIADD3 UR9, UR9, 0x30000, URZ ;  /* 0x0003000009097890 */ /* 0x000fe4000fffe03f */
[----:B------:R-:W-:Y:S02]  /*6210*/  USHF.L.U32 UR10, UR10, 0x6, URZ ;  /* 0x000000060a0a7899 */ /* 0x000fe4000800063f */
[----:B------:R-:W-:-:S02]  /*6220*/  UIMAD UR11, UR11, UR6, UR4 ;  /* 0x000000060b0b72a4 */ /* 0x000fc4000f8e0204 */
[----:B------:R-:W-:Y:S02]  /*6230*/  UIMAD UR12, UR17, UR7, UR5 ;  /* 0x00000007110c72a4 */ /* 0x000fe4000f8e0205 */
[----:B------:R-:W-:Y:S02]  /*6240*/  UPRMT UR14, UR32, 0x5410, URZ ;  /* 0x00005410200e7896 */ /* 0x000fe4000800003f */
[----:B------:R-:W-:Y:S02]  /*6250*/  UIADD3 UR24, UR8, 0x800, URZ ;  /* 0x0000080008187890 */ /* 0x000fe4000fffe03f */
[----:B------:R-:W-:Y:S01]  /*6260*/  UIMAD UR28, UR28, UR7, UR5 ;  /* 0x000000071c1c72a4 */ /* 0x000fe2000f8e0205 */
[----:B------:R-:W-:Y:S01]  /*6270*/  UMOV UR25, UR9 ;  /* 0x0000000900197c82 */ /* 0x000fe20008000000 */
[----:B------:R-:W-:Y:S01]  /*6280*/  UMOV UR26, UR10 ;  /* 0x0000000a001a7c82 */ /* 0x000fe20008000000 */
[----:B------:R-:W-:Y:S02]  /*6290*/  UIADD3 UR16, UR8, 0x1000, URZ ;  /* 0x0000100008107890 */ /* 0x000fe4000fffe03f */
[----:B------:R0:W-:Y:S01]  /*62a0*/  UTMALDG.4D.IM2COL [UR8], [UR40], UR14 ;  /* 0x00000008280073b4 */ /* 0x0001e2000805800e */
[----:B------:R-:W-:Y:S01]  /*62b0*/  UIMAD UR20, UR20, UR7, UR5 ;  /* 0x00000007141472a4 */ /* 0x000fe2000f8e0205 */
[----:B------:R-:W-:Y:S01]  /*62c0*/  @UP0 ULDC UR32, c[0x0][0x384] ;  /* 0x0000e10000200ab9 */ /* 0x000fe20000000800 */
[----:B------:R-:W-:Y:S01]  /*62d0*/  @UP0 ULDC UR58, c[0x0][0x384] ;  /* 0x0000e100003a0ab9 */ /* 0x000fe20000000800 */
[----:B------:R-:W-:Y:S01]  /*62e0*/  UIMAD.WIDE.U32 UR32, UR46, UR32, URZ ;  /* 0x000000202e2072a5 */ /* 0x000fe2000f8e003f */
[----:B------:R-:W-:Y:S01]  /*62f0*/  @UP0 ULDC UR44, c[0x0][0x384] ;  /* 0x0000e100002c0ab9 */ /* 0x000fe20000000800 */
[----:B------:R1:W-:Y:S01]  /*6300*/  UTMALDG.4D.IM2COL [UR24], [UR40], UR14 ;  /* 0x00000018280073b4 */ /* 0x0003e2000805800e */
[----:B------:R-:W-:Y:S01]  /*6310*/  UMOV UR17, UR9 ;  /* 0x0000000900117c82 */ /* 0x000fe20008000000 */
[----:B------:R-:W-:Y:S01]  /*6320*/  UMOV UR18, UR10 ;  /* 0x0000000a00127c82 */ /* 0x000fe20008000000 */
[----:B------:R-:W-:Y:S01]  /*6330*/  UMOV UR35, UR46 ;  /* 0x0000002e00237c82 */ /* 0x000fe20008000000 */
[----:B------:R-:W-:Y:S01]  /*6340*/  UMOV UR53, UR48 ;  /* 0x0000003000357c82 */ /* 0x000fe20008000000 */
[----:B------:R-:W-:-:S02]  /*6350*/  UIMAD.WIDE.U32 UR58, UR39, UR58, URZ ;  /* 0x0000003a273a72a5 */ /* 0x000fc4000f8e003f */
[----:B------:R-:W-:Y:S01]  /*6360*/  UIMAD.WIDE.U32 UR44, UR38, UR44, URZ ;  /* 0x0000002c262c72a5 */ /* 0x000fe2000f8e003f */
[----:B------:R2:W-:Y:S01]  /*6370*/  UTMALDG.4D.IM2COL [UR16], [UR40], UR14 ;  /* 0x00000010280073b4 */ /* 0x0005e2000805800e */
[----:B------:R-:W-:Y:S01]  /*6380*/  UMOV UR56, UR39 ;  /* 0x0000002700387c82 */ /* 0x000fe20008000000 */
[----:B------:R-:W-:Y:S01]  /*6390*/  UMOV UR36, UR38 ;  /* 0x0000002600247c82 */ /* 0x000fe20008000000 */
[----:B------:R-:W-:Y:S01]  /*63a0*/  UIADD3 UR32, UR8, 0x2000, URZ ;  /* 0x0000200008207890 */ /* 0x000fe2000fffe03f */
[----:B------:R-:W-:Y:S01]  /*63b0*/  UMOV UR42, UR10 ;  /* 0x0000000a002a7c82 */ /* 0x000fe20008000000 */
[----:B------:R-:W-:Y:S01]  /*63c0*/  UMOV UR34, UR10 ;  /* 0x0000000a00227c82 */ /* 0x000fe20008000000 */
[----:B------:R-:W-:Y:S01]  /*63d0*/  UMOV UR49, UR50 ;  /* 0x0000003200317c82 */ /* 0x000fe20008000000 */
[----:B0-----:R-:W-:Y:S01]  /*63e0*/  @UP1 ULDC.64 UR12, c[0x0][0x390] ;  /* 0x0000e400000c1ab9 */ /* 0x001fe20000000a00 */
[----:B------:R-:W-:Y:S01]  /*63f0*/  @UP0 ULDC UR57, c[0x0][0x384] ;  /* 0x0000e10000390ab9 */ /* 0x000fe20000000800 */
[----:B------:R-:W-:Y:S01]  /*6400*/  UMOV UR11, UR48 ;  /* 0x00000030000b7c82 */ /* 0x000fe20008000000 */
[----:B-1----:R-:W-:Y:S01]  /*6410*/  @UP0 ULDC UR28, c[0x0][0x384] ;  /* 0x0000e100001c0ab9 */ /* 0x002fe20000000800 */
[----:B------:R-:W-:Y:S01]  /*6420*/  @UP0 ULDC UR25, c[0x0][0x388] ;  /* 0x0000e20000190ab9 */ /* 0x000fe20000000800 */
[----:B------:R-:W-:Y:S01]  /*6430*/  UIMAD.WIDE.U32 UR28, UR48, UR28, URZ ;  /* 0x0000001c301c72a5 */ /* 0x000fe2000f8e003f */
[----:B------:R-:W-:Y:S01]  /*6440*/  @UP0 ULDC UR27, c[0x0][0x388] ;  /* 0x0000e200001b0ab9 */ /* 0x000fe20000000800 */
[----:B------:R-:W-:-:S02]  /*6450*/  @UP0 USHF.R.U32.HI UR35, URZ, UR25, UR33 ;  /* 0x000000193f230299 */ /* 0x000fc40008011621 */
[----:B------:R-:W-:Y:S01]  /*6460*/  @UP0 USHF.R.U32.HI UR53, URZ, UR27, UR29 ;  /* 0x0000001b3f350299 */ /* 0x000fe2000801161d */
[----:B------:R-:W-:Y:S01]  /*6470*/  @UP0 ULDC UR24, c[0x0][0x388] ;  /* 0x0000e20000180ab9 */ /* 0x000fe20000000800 */
[----:B--2---:R-:W-:Y:S01]  /*6480*/  @UP1 ULDC.64 UR20, c[0x0][0x390] ;  /* 0x0000e40000141ab9 */ /* 0x004fe20000000a00 */
[----:B------:R-:W-:Y:S01]  /*6490*/  @UP0 ULDC UR26, c[0x0][0x388] ;  /* 0x0000e200001a0ab9 */ /* 0x000fe20000000800 */
[----:B------:R-:W-:Y:S02]  /*64a0*/  @UP0 USHF.R.U32.HI UR56, URZ, UR24, UR59 ;  /* 0x000000183f380299 */ /* 0x000fe4000801163b */
[----:B------:R-:W-:Y:S02]  /*64b0*/  UIMAD.WIDE.U32 UR58, UR35, UR20, URZ ;  /* 0x00000014233a72a5 */ /* 0x000fe4000f8e003f */
[----:B------:R-:W-:Y:S01]  /*64c0*/  UIMAD.WIDE.U32 UR60, UR53, UR12, URZ ;  /* 0x0000000c353c72a5 */ /* 0x000fe2000f8e003f */
[----:B------:R-:W-:Y:S01]  /*64d0*/  @UP1 ULDC.64 UR18, c[0x0][0x390] ;  /* 0x0000e40000121ab9 */ /* 0x000fe20000000a00 */
[----:B------:R-:W-:Y:S01]  /*64e0*/  @UP0 USHF.R.U32.HI UR36, URZ, UR26, UR45 ;  /* 0x0000001a3f240299 */ /* 0x000fe2000801162d */
[----:B------:R-:W-:Y:S01]  /*64f0*/  @UP1 ULDC.64 UR16, c[0x0][0x390] ;  /* 0x0000e40000101ab9 */ /* 0x000fe20000000a00 */
[----:B------:R-:W-:-:S03]  /*6500*/  UIMAD.WIDE.U32 UR28, UR56, UR18, URZ ;  /* 0x00000012381c72a5 */ /* 0x000fc6000f8e003f */
[----:B------:R-:W-:Y:S01]  /*6510*/  R2UR UR60, R42 ;  /* 0x000000002a3c72ca */ /* 0x000fe200000e0000 */
[----:B------:R-:W-:Y:S01]  /*6520*/  UMOV UR45, UR35 ;  /* 0x00000023002d7c82 */ /* 0x000fe20008000000 */
[----:B------:R-:W-:Y:S02]  /*6530*/  @UP1 USHF.R.U32.HI UR45, URZ, UR21, UR59 ;  /* 0x000000153f2d1299 */ /* 0x000fe4000801163b */
[----:B------:R-:W-:Y:S01]  /*6540*/  UIMAD.WIDE.U32 UR58, UR36, UR16, URZ ;  /* 0x00000010243a72a5 */ /* 0x000fe2000f8e003f */
[----:B------:R-:W-:Y:S01]  /*6550*/  UMOV UR37, UR56 ;  /* 0x0000003800257c82 */ /* 0x000fe20008000000 */
[----:B------:R-:W-:Y:S01]  /*6560*/  @UP1 USHF.R.U32.HI UR37, URZ, UR19, UR29 ;  /* 0x000000133f251299 */ /* 0x000fe2000801161d */
[----:B------:R-:W-:Y:S02]  /*6570*/  UMOV UR21, UR53 ;  /* 0x0000003500157c82 */ /* 0x000fe40008000000 */
[----:B------:R-:W-:Y:S01]  /*6580*/  UMOV UR29, UR36 ;  /* 0x00000024001d7c82 */ /* 0x000fe20008000000 */
[----:B------:R-:W-:Y:S01]  /*6590*/  @UP1 USHF.R.U32.HI UR29, URZ, UR17, UR59 ;  /* 0x000000113f1d1299 */ /* 0x000fe2000801163b */
[----:B------:R-:W-:Y:S01]  /*65a0*/  R2UR UR59, R39 ;  /* 0x00000000273b72ca */ /* 0x000fe200000e0000 */
[----:B------:R-:W-:Y:S01]  /*65b0*/  @UP1 UMOV UR19, UR61 ;  /* 0x0000003d00131c82 */ /* 0x000fe20008000000 */
[----:B------:R-:W-:Y:S01]  /*65c0*/  UIADD3 UR20, -UR35, URZ, URZ ;  /* 0x0000003f23147290 */ /* 0x000fe2000fffe13f */
[----:B------:R-:W-:Y:S01]  /*65d0*/  R2UR UR61, R43 ;  /* 0x000000002b3d72ca */ /* 0x000fe200000e0000 */
[----:B------:R-:W-:-:S02]  /*65e0*/  UIADD3 UR44, -UR45, URZ, URZ ;  /* 0x0000003f2d2c7290 */ /* 0x000fc4000fffe13f */
[----:B------:R-:W-:Y:S01]  /*65f0*/  @UP1 USHF.R.U32.HI UR21, URZ, UR13, UR19 ;  /* 0x0000000d3f151299 */ /* 0x000fe20008011613 */
[----:B------:R-:W-:Y:S01]  /*6600*/  UMOV UR18, UR60 ;  /* 0x0000003c00127c82 */ /* 0x000fe20008000000 */
[----:B------:R-:W-:Y:S01]  /*6610*/  UIADD3 UR12, -UR56, URZ, URZ ;  /* 0x0000003f380c7290 */ /* 0x000fe2000fffe13f */
[----:B------:R-:W-:Y:S01]  /*6620*/  R2UR UR60, R41 ;  /* 0x00000000293c72ca */ /* 0x000fe200000e0000 */
[----:B------:R-:W-:Y:S02]  /*6630*/  UIADD3 UR13, -UR37, URZ, URZ ;  /* 0x0000003f250d7290 */ /* 0x000fe4000fffe13f */
[----:B------:R-:W-:Y:S02]  /*6640*/  UIMAD UR20, UR22, UR20, UR51 ;  /* 0x00000014161472a4 */ /* 0x000fe4000f8e0233 */
[----:B------:R-:W-:Y:S02]  /*6650*/  UIMAD UR44, UR15, UR44, UR35 ;  /* 0x0000002c0f2c72a4 */ /* 0x000fe4000f8e0223 */
[----:B------:R-:W-:-:S02]  /*6660*/  UIADD3 UR28, -UR29, URZ, URZ ;  /* 0x0000003f1d1c7290 */ /* 0x000fc4000fffe13f */
[----:B------:R-:W-:Y:S02]  /*6670*/  UIMAD UR35, UR22, UR12, UR59 ;  /* 0x0000000c162372a4 */ /* 0x000fe4000f8e023b */
[----:B------:R-:W-:Y:S02]  /*6680*/  UIMAD UR13, UR15, UR13, UR56 ;  /* 0x0000000d0f0d72a4 */ /* 0x000fe4000f8e0238 */
[----:B------:R-:W-:Y:S02]  /*6690*/  UIADD3 UR40, UR8, 0x1800, URZ ;  /* 0x0000180008287890 */ /* 0x000fe4000fffe03f */
[----:B------:R-:W-:Y:S02]  /*66a0*/  UIADD3 UR17, -UR36, URZ, URZ ;  /* 0x0000003f24117290 */ /* 0x000fe4000fffe13f */
[----:B------:R-:W-:Y:S02]  /*66b0*/  UIMAD UR43, UR20, UR6, UR4 ;  /* 0x00000006142b72a4 */ /* 0x000fe4000f8e0204 */
[----:B------:R-:W-:-:S02]  /*66c0*/  UIMAD UR44, UR44, UR7, UR5 ;  /* 0x000000072c2c72a4 */ /* 0x000fc4000f8e0205 */
[----:B------:R-:W-:Y:S02]  /*66d0*/  UIMAD UR28, UR15, UR28, UR36 ;  /* 0x0000001c0f1c72a4 */ /* 0x000fe4000f8e0224 */
[----:B------:R-:W-:Y:S02]  /*66e0*/  UIMAD UR35, UR35, UR6, UR4 ;  /* 0x00000006232372a4 */ /* 0x000fe4000f8e0204 */
[----:B------:R-:W-:Y:S02]  /*66f0*/  UIMAD UR36, UR13, UR7, UR5 ;  /* 0x000000070d2472a4 */ /* 0x000fe4000f8e0205 */
[----:B------:R-:W-:Y:S02]  /*6700*/  UIADD3 UR12, -UR53, URZ, URZ ;  /* 0x0000003f350c7290 */ /* 0x000fe4000fffe13f */
[----:B------:R-:W-:Y:S02]  /*6710*/  UIADD3 UR20, -UR21, URZ, URZ ;  /* 0x0000003f15147290 */ /* 0x000fe4000fffe13f */
[----:B------:R-:W-:Y:S01]  /*6720*/  UIMAD UR12, UR22, UR12, UR60 ;  /* 0x0000000c160c72a4 */ /* 0x000fe2000f8e023c */
[----:B------:R-:W-:Y:S01]  /*6730*/  UMOV UR41, UR9 ;  /* 0x0000000900297c82 */ /* 0x000fe20008000000 */
[----:B------:R-:W-:Y:S01]  /*6740*/  UMOV UR19, UR61 ;  /* 0x0000003d00137c82 */ /* 0x000fe20008000000 */
[----:B------:R-:W-:Y:S01]  /*6750*/  UMOV UR33, UR9 ;  /* 0x0000000900217c82 */ /* 0x000fe20008000000 */
[----:B------:R-:W-:Y:S01]  /*6760*/  UIMAD UR17, UR22, UR17, UR55 ;  /* 0x00000011161172a4 */ /* 0x000fe2000f8e0237 */
[----:B------:R0:W-:Y:S01]  /*6770*/  UTMALDG.4D.IM2COL [UR40], [UR18], UR14 ;  /* 0x00000028120073b4 */ /* 0x0001e2000805800e */
[----:B------:R-:W-:-:S02]  /*6780*/  UIMAD UR20, UR15, UR20, UR53 ;  /* 0x000000140f1472a4 */ /* 0x000fc4000f8e0235 */
[----:B------:R-:W-:Y:S02]  /*6790*/  UIADD3 UR24, UR8, 0x2800, URZ ;  /* 0x0000280008187890 */ /* 0x000fe4000fffe03f */
[----:B------:R-:W-:Y:S02]  /*67a0*/  UIMAD UR27, UR17, UR6, UR4 ;  /* 0x00000006111b72a4 */ /* 0x000fe4000f8e0204 */
[----:B------:R-:W-:Y:S01]  /*67b0*/  UIMAD UR28, UR28, UR7, UR5 ;  /* 0x000000071c1c72a4 */ /* 0x000fe2000f8e0205 */
[----:B------:R1:W-:Y:S01]  /*67c0*/  UTMALDG.4D.IM2COL [UR32], [UR18], UR14 ;  /* 0x00000020120073b4 */ /* 0x0003e2000805800e */
[----:B------:R-:W-:Y:S02]  /*67d0*/  UIADD3 UR16, UR8, 0x3000, URZ ;  /* 0x0000300008107890 */ /* 0x000fe4000fffe03f */
[----:B------:R-:W-:Y:S01]  /*67e0*/  UIMAD UR20, UR20, UR7, UR5 ;  /* 0x00000007141472a4 */ /* 0x000fe2000f8e0205 */
[----:B------:R-:W-:Y:S01]  /*67f0*/  UMOV UR25, UR9 ;  /* 0x0000000900197c82 */ /* 0x000fe20008000000 */
[----:B------:R-:W-:Y:S01]  /*6800*/  UMOV UR26, UR10 ;  /* 0x0000000a001a7c82 */ /* 0x000fe20008000000 */
[----:B------:R-:W-:Y:S01]  /*6810*/  UMOV UR17, UR9 ;  /* 0x0000000900117c82 */ /* 0x000fe20008000000 */
[----:B------:R-:W-:Y:S01]  /*6820*/  @UP0 ULDC UR58, c[0x0][0x384] ;  /* 0x0000e100003a0ab9 */ /* 0x000fe20000000800 */
[----:B------:R-:W-:Y:S01]  /*6830*/  @UP0 ULDC UR56, c[0x0][0x388] ;  /* 0x0000e20000380ab9 */ /* 0x000fe20000000800 */
[----:B------:R-:W-:Y:S01]  /*6840*/  @UP0 ULDC UR53, c[0x0][0x384] ;  /* 0x0000e10000350ab9 */ /* 0x000fe20000000800 */
[----:B0-----:R-:W-:Y:S01]  /*6850*/  @UP0 ULDC UR40, c[0x0][0x388] ;  /* 0x0000e20000280ab9 */ /* 0x001fe20000000800 */
[----:B------:R-:W-:Y:S01]  /*6860*/  @UP0 ULDC UR44, c[0x0][0x388] ;  /* 0x0000e200002c0ab9 */ /* 0x000fe20000000800 */
[----:B------:R-:W-:Y:S01]  /*6870*/  @UP0 ULDC UR45, c[0x0][0x388] ;  /* 0x0000e200002d0ab9 */ /* 0x000fe20000000800 */
[----:B------:R-:W-:Y:S01]  /*6880*/  @UP0 ULDC UR43, c[0x0][0x384] ;  /* 0x0000e100002b0ab9 */ /* 0x000fe20000000800 */
[----:B------:R-:W-:Y:S01]  /*6890*/  @UP0 ULDC UR42, c[0x0][0x388] ;  /* 0x0000e200002a0ab9 */ /* 0x000fe20000000800 */
[----:B------:R-:W-:Y:S01]  /*68a0*/  UMOV UR41, UR50 ;  /* 0x0000003200297c82 */ /* 0x000fe20008000000 */
[----:B-1----:R-:W-:Y:S01]  /*68b0*/  UMOV UR35, UR19 ;  /* 0x0000001300237c82 */ /* 0x002fe20008000000 */
[----:B------:R-:W-:Y:S01]  /*68c0*/  UIMAD UR19, UR12, UR6, UR4 ;  /* 0x000000060c1372a4 */ /* 0x000fe2000f8e0204 */
[----:B------:R-:W-:-:S02]  /*68d0*/  UMOV UR34, UR18 ;  /* 0x0000001200227c82 */ /* 0x000fc40008000000 */
[----:B------:R-:W-:Y:S01]  /*68e0*/  @UP0 ULDC UR12, c[0x0][0x384] ;  /* 0x0000e100000c0ab9 */ /* 0x000fe20000000800 */
[----:B------:R-:W-:Y:S01]  /*68f0*/  UMOV UR18, UR10 ;  /* 0x0000000a00127c82 */ /* 0x000fe20008000000 */
[----:B------:R-:W-:Y:S01]  /*6900*/  UIMAD.WIDE.U32 UR12, UR50, UR12, URZ ;  /* 0x0000000c320c72a5 */ /* 0x000fe2000f8e003f */
[----:B------:R0:W-:Y:S01]  /*6910*/  UTMALDG.4D.IM2COL [UR24], [UR34], UR14 ;  /* 0x00000018220073b4 */ /* 0x0001e2000805800e */
[----:B------:R-:W-:Y:S01]  /*6920*/  @UP0 ULDC UR32, c[0x0][0x384] ;  /* 0x0000e10000200ab9 */ /* 0x000fe20000000800 */
[----:B------:R-:W-:Y:S01]  /*6930*/  @UP0 ULDC UR37, c[0x0][0x384] ;  /* 0x0000e10000250ab9 */ /* 0x000fe20000000800 */
[----:B------:R-:W-:Y:S02]  /*6940*/  @UP0 USHF.R.U32.HI UR49, URZ, UR40, UR13 ;  /* 0x000000283f310299 */ /* 0x000fe4000801160d */
[----:B------:R-:W-:Y:S01]  /*6950*/  UIMAD.WIDE.U32 UR32, UR52, UR32, URZ ;  /* 0x00000020342072a5 */ /* 0x000fe2000f8e003f */
[----:B------:R-:W-:Y:S01]  /*6960*/  @UP1 ULDC.64 UR12, c[0x0][0x390] ;  /* 0x0000e400000c1ab9 */ /* 0x000fe20000000a00 */
[----:B------:R1:W-:Y:S01]  /*6970*/  UTMALDG.4D.IM2COL [UR16], [UR34], UR14 ;  /* 0x00000010220073b4 */ /* 0x0003e2000805800e */
[----:B------:R-:W-:Y:S01]  /*6980*/  @UP0 ULDC UR40, c[0x0][0x384] ;  /* 0x0000e10000280ab9 */ /* 0x000fe20000000800 */
[----:B------:R-:W-:-:S03]  /*6990*/  @UP0 ULDC UR36, c[0x0][0x388] ;  /* 0x0000e20000240ab9 */ /* 0x000fc60000000800 */
[----:B------:R-:W-:Y:S01]  /*69a0*/  UMOV UR32, UR34 ;  /* 0x0000002200207c82 */ /* 0x000fe20008000000 */
[----:B0-----:R-:W-:Y:S01]  /*69b0*/  R2UR UR28, R35 ;  /* 0x00000000231c72ca */ /* 0x001fe200000e0000 */
[----:B------:R-:W-:Y:S01]  /*69c0*/  @UP0 ULDC UR25, c[0x0][0x388] ;  /* 0x0000e20000190ab9 */ /* 0x000fe20000000800 */
[----:B------:R-:W-:Y:S01]  /*69d0*/  @UP0 ULDC UR24, c[0x0][0x384] ;  /* 0x0000e10000180ab9 */ /* 0x000fe20000000800 */
[----:B------:R-:W-:Y:S01]  /*69e0*/  @UP0 USHF.R.U32.HI UR52, URZ, UR25, UR33 ;  /* 0x000000193f340299 */ /* 0x000fe20008011621 */
[----:B------:R-:W-:Y:S02]  /*69f0*/  @UP1 ULDC.64 UR26, c[0x0][0x390] ;  /* 0x0000e400001a1ab9 */ /* 0x000fe40000000a00 */
[----:B------:R-:W-:Y:S01]  /*6a00*/  UMOV UR33, UR35 ;  /* 0x0000002300217c82 */ /* 0x000fe20008000000 */
[----:B------:R-:W-:Y:S01]  /*6a10*/  @UP0 ULDC UR29, c[0x0][0x388] ;  /* 0x0000e200001d0ab9 */ /* 0x000fe20000000800 */
[----:B-1----:R-:W-:Y:S02]  /*6a20*/  UIMAD.WIDE.U32 UR16, UR49, UR12, URZ ;  /* 0x0000000c311072a5 */ /* 0x002fe4000f8e003f */
[----:B------:R-:W-:Y:S01]  /*6a30*/  UMOV UR21, UR49 ;  /* 0x0000003100157c82 */ /* 0x000fe20008000000 */
[----:B------:R-:W-:-:S02]  /*6a40*/  UIADD3 UR19, -UR49, URZ, URZ ;  /* 0x0000003f31137290 */ /* 0x000fc4000fffe13f */
[----:B------:R-:W-:Y:S02]  /*6a50*/  @UP1 USHF.R.U32.HI UR21, URZ, UR13, UR17 ;  /* 0x0000000d3f151299 */ /* 0x000fe40008011611 */
[----:B------:R-:W-:Y:S02]  /*6a60*/  UIMAD UR19, UR22, UR19, UR28 ;  /* 0x00000013161372a4 */ /* 0x000fe4000f8e021c */
[----:B------:R-:W-:Y:S02]  /*6a70*/  UIADD3 UR20, -UR21, URZ, URZ ;  /* 0x0000003f15147290 */ /* 0x000fe4000fffe13f */
[----:B------:R-:W-:Y:S02]  /*6a80*/  UIADD3 UR16, UR8, 0x3800, URZ ;  /* 0x0000380008107890 */ /* 0x000fe4000fffe03f */
[----:B------:R-:W-:Y:S02]  /*6a90*/  UIMAD UR20, UR15, UR20, UR49 ;  /* 0x000000140f1472a4 */ /* 0x000fe4000f8e0231 */
[----:B------:R-:W-:-:S02]  /*6aa0*/  UIMAD UR19, UR19, UR6, UR4 ;  /* 0x00000006131372a4 */ /* 0x000fc4000f8e0204 */
[----:B------:R-:W-:Y:S02]  /*6ab0*/  UIMAD UR20, UR20, UR7, UR5 ;  /* 0x00000007141472a4 */ /* 0x000fe4000f8e0205 */
[----:B------:R-:W-:Y:S01]  /*6ac0*/  UIMAD.WIDE.U32 UR12, UR54, UR58, URZ ;  /* 0x0000003a360c72a5 */ /* 0x000fe2000f8e003f */
[----:B------:R-:W-:Y:S01]  /*6ad0*/  UMOV UR17, UR9 ;  /* 0x0000000900117c82 */ /* 0x000fe20008000000 */
[----:B------:R-:W-:Y:S02]  /*6ae0*/  UMOV UR5, UR52 ;  /* 0x0000003400057c82 */ /* 0x000fe40008000000 */
[----:B------:R-:W-:-:S03]  /*6af0*/  @UP0 USHF.R.U32.HI UR54, URZ, UR44, UR13 ;  /* 0x0000002c3f360299 */ /* 0x000fc6000801160d */
[----:B------:R-:W-:Y:S01]  /*6b00*/  @UP1 ULDC.64 UR12, c[0x0][0x390] ;  /* 0x0000e400000c1ab9 */ /* 0x000fe20000000a00 */
[----:B------:R0:W-:Y:S01]  /*6b10*/  UTMALDG.4D.IM2COL [UR16], [UR32], UR14 ;  /* 0x00000010200073b4 */ /* 0x0001e2000805800e */
[----:B------:R-:W-:Y:S02]  /*6b20*/  UIMAD.WIDE.U32 UR34, UR54, UR26, URZ ;  /* 0x0000001a362272a5 */ /* 0x000fe4000f8e003f */
[----:B------:R-:W-:Y:S01]  /*6b30*/  UMOV UR58, UR54 ;  /* 0x00000036003a7c82 */ /* 0x000fe20008000000 */
[----:B------:R-:W-:Y:S01]  /*6b40*/  @UP0 ULDC UR44, c[0x0][0x388] ;  /* 0x0000e200002c0ab9 */ /* 0x000fe20000000800 */
[----:B0-----:R-:W-:Y:S02]  /*6b50*/  UIMAD.WIDE.U32 UR16, UR52, UR12, URZ ;  /* 0x0000000c341072a5 */ /* 0x001fe4000f8e003f */
[----:B------:R-:W-:Y:S01]  /*6b60*/  UIMAD.WIDE.U32 UR18, UR47, UR24, URZ ;  /* 0x000000182f1272a5 */ /* 0x000fe2000f8e003f */
[----:B------:R-:W-:Y:S01]  /*6b70*/  UMOV UR21, UR35 ;  /* 0x0000002300157c82 */ /* 0x000fe20008000000 */
[----:B------:R-:W-:Y:S01]  /*6b80*/  UMOV UR20, UR34 ;  /* 0x0000002200147c82 */ /* 0x000fe20008000000 */
[----:B------:R-:W-:-:S02]  /*6b90*/  @UP1 UMOV UR12, UR21 ;  /* 0x00000015000c1c82 */ /* 0x000fc40008000000 */
[----:B------:R-:W-:Y:S01]  /*6ba0*/  @UP1 UMOV UR61, UR17 ;  /* 0x00000011003d1c82 */ /* 0x000fe20008000000 */
[----:B------:R-:W-:Y:S01]  /*6bb0*/  UIMAD.WIDE.U32 UR16, UR46, UR57, URZ ;  /* 0x000000392e1072a5 */ /* 0x000fe2000f8e003f */
[----:B------:R-:W-:Y:S01]  /*6bc0*/  @UP0 UMOV UR49, UR19 ;  /* 0x0000001300310c82 */ /* 0x000fe20008000000 */
[----:B------:R-:W-:Y:S02]  /*6bd0*/  UIMAD.WIDE.U32 UR20, UR39, UR53, URZ ;  /* 0x00000035271472a5 */ /* 0x000fe4000f8e003f */
[----:B------:R-:W-:Y:S01]  /*6be0*/  @UP0 USHF.R.U32.HI UR47, URZ, UR56, UR49 ;  /* 0x000000383f2f0299 */ /* 0x000fe20008011631 */
[----:B------:R-:W-:Y:S01]  /*6bf0*/  @UP1 ULDC.64 UR34, c[0x0][0x390] ;  /* 0x0000e40000221ab9 */ /* 0x000fe20000000a00 */
[----:B------:R-:W-:Y:S01]  /*6c00*/  @UP0 USHF.R.U32.HI UR46, URZ, UR45, UR17 ;  /* 0x0000002d3f2e0299 */ /* 0x000fe20008011611 */
[----:B------:R-:W-:Y:S01]  /*6c10*/  @UP1 ULDC.64 UR32, c[0x0][0x390] ;  /* 0x0000e40000201ab9 */ /* 0x000fe20000000a00 */
[----:B------:R-:W-:Y:S02]  /*6c20*/  UIMAD.WIDE.U32 UR16, UR47, UR34, URZ ;  /* 0x000000222f1072a5 */ /* 0x000fe4000f8e003f */
[----:B------:R-:W-:-:S02]  /*6c30*/  @UP0 USHF.R.U32.HI UR39, URZ, UR29, UR21 ;  /* 0x0000001d3f270299 */ /* 0x000fc40008011615 */
[----:B------:R-:W-:Y:S01]  /*6c40*/  UIMAD.WIDE.U32 UR20, UR46, UR32, URZ ;  /* 0x000000202e1472a5 */ /* 0x000fe2000f8e003f */
[----:B------:R-:W-:Y:S01]  /*6c50*/  @UP1 ULDC.64 UR24, c[0x0][0x390] ;  /* 0x0000e40000181ab9 */ /* 0x000fe20000000a00 */
[----:B------:R-:W-:Y:S01]  /*6c60*/  UMOV UR29, UR47 ;  /* 0x0000002f001d7c82 */ /* 0x000fe20008000000 */
[----:B------:R-:W-:Y:S02]  /*6c70*/  @UP1 USHF.R.U32.HI UR5, URZ, UR13, UR61 ;  /* 0x0000000d3f051299 */ /* 0x000fe4000801163d */
[----:B------:R-:W-:Y:S02]  /*6c80*/  @UP1 USHF.R.U32.HI UR29, URZ, UR35, UR17 ;  /* 0x000000233f1d1299 */ /* 0x000fe40008011611 */
[----:B------:R-:W-:Y:S01]  /*6c90*/  UIMAD.WIDE.U32 UR16, UR39, UR24, URZ ;  /* 0x00000018271072a5 */ /* 0x000fe2000f8e003f */
[----:B------:R-:W-:Y:S01]  /*6ca0*/  UMOV UR61, UR46 ;  /* 0x0000002e003d7c82 */ /* 0x000fe20008000000 */
[----:B------:R-:W-:Y:S02]  /*6cb0*/  @UP1 USHF.R.U32.HI UR61, URZ, UR33, UR21 ;  /* 0x000000213f3d1299 */ /* 0x000fe40008011615 */
[----:B------:R-:W-:Y:S01]  /*6cc0*/  UIMAD.WIDE.U32 UR20, UR38, UR43, URZ ;  /* 0x0000002b261472a5 */ /* 0x000fe2000f8e003f */
[----:B------:R-:W-:Y:S01]  /*6cd0*/  UMOV UR53, UR39 ;  /* 0x0000002700357c82 */ /* 0x000fe20008000000 */
[----:B------:R-:W-:-:S02]  /*6ce0*/  UIADD3 UR34, UR8, 0x400, URZ ;  /* 0x0000040008227890 */ /* 0x000fc4000fffe03f */
[----:B------:R-:W-:Y:S02]  /*6cf0*/  @UP1 USHF.R.U32.HI UR53, URZ, UR25, UR17 ;  /* 0x000000193f351299 */ /* 0x000fe40008011611 */
[----:B------:R-:W-:Y:S02]  /*6d00*/  UIMAD.WIDE.U32 UR16, UR48, UR40, URZ ;  /* 0x00000028301072a5 */ /* 0x000fe4000f8e003f */
[----:B------:R-:W-:Y:S01]  /*6d10*/  @UP0 USHF.R.U32.HI UR38, URZ, UR42, UR21 ;  /* 0x0000002a3f260299 */ /* 0x000fe20008011615 */
[----:B------:R-:W-:Y:S01]  /*6d20*/  IMAD.U32 R48, RZ, RZ, UR34 ;  /* 0x00000022ff307e24 */ /* 0x000fe2000f8e00ff */
[----:B------:R-:W-:Y:S02]  /*6d30*/  UIMAD.WIDE.U32 UR20, UR50, UR37, URZ ;  /* 0x00000025321472a5 */ /* 0x000fe4000f8e003f */
[----:B------:R-:W-:Y:S02]  /*6d40*/  @UP1 USHF.R.U32.HI UR58, URZ, UR27, UR12 ;  /* 0x0000001b3f3a1299 */ /* 0x000fe4000801160c */
[----:B------:R-:W-:Y:S01]  /*6d50*/  @UP0 USHF.R.U32.HI UR11, URZ, UR36, UR17 ;  /* 0x000000243f0b0299 */ /* 0x000fe20008011611 */
[----:B------:R-:W-:Y:S01]  /*6d60*/  @UP1 ULDC.64 UR26, c[0x0][0x390] ;  /* 0x0000e400001a1ab9 */ /* 0x000fe20000000a00 */
[----:B------:R-:W-:-:S02]  /*6d70*/  UIADD3 UR45, UR8, 0xc00, URZ ;  /* 0x00000c00082d7890 */ /* 0x000fc4000fffe03f */
[----:B------:R-:W-:Y:S01]  /*6d80*/  IMAD.U32 R46, RZ, RZ, UR58 ;  /* 0x0000003aff2e7e24 */ /* 0x000fe2000f8e00ff */
[----:B------:R-:W-:Y:S01]  /*6d90*/  @UP1 ULDC.64 UR18, c[0x0][0x390] ;  /* 0x0000e40000121ab9 */ /* 0x000fe20000000a00 */
[----:B------:R-:W-:Y:S02]  /*6da0*/  UIMAD.WIDE.U32 UR34, UR38, UR26, URZ ;  /* 0x0000001a262272a5 */ /* 0x000fe4000f8e003f */
[----:B------:R-:W-:Y:S02]  /*6db0*/  @UP0 USHF.R.U32.HI UR41, URZ, UR44, UR21 ;  /* 0x0000002c3f290299 */ /* 0x000fe40008011615 */
[----:B------:R-:W-:Y:S01]  /*6dc0*/  UIMAD.WIDE.U32 UR36, UR11, UR18, URZ ;  /* 0x000000120b2472a5 */ /* 0x000fe2000f8e003f */
[----:B------:R-:W-:Y:S01]  /*6dd0*/  @UP1 ULDC.64 UR12, c[0x0][0x390] ;  /* 0x0000e400000c1ab9 */ /* 0x000fe20000000a00 */
[----:B------:R-:W-:Y:S01]  /*6de0*/  UMOV UR21, UR38 ;  /* 0x0000002600157c82 */ /* 0x000fe20008000000 */
[----:B------:R-:W-:Y:S01]  /*6df0*/  UIADD3 UR24, UR8, 0x1400, URZ ;  /* 0x0000140008187890 */ /* 0x000fe2000fffe03f */
[----:B------:R-:W-:Y:S01]  /*6e00*/  MOV R44, UR41 ;  /* 0x00000029002c7c02 */ /* 0x000fe20008000f00 */
[----:B------:R-:W-:-:S02]  /*6e10*/  UIADD3 UR56, UR8, 0x1c00, URZ ;  /* 0x00001c0008387890 */ /* 0x000fc4000fffe03f */
[----:B------:R-:W-:Y:S02]  /*6e20*/  UIADD3 UR48, UR8, 0x2400, URZ ;  /* 0x0000240008307890 */ /* 0x000fe4000fffe03f */
[----:B------:R-:W-:Y:S02]  /*6e30*/  UIADD3 UR16, UR8, 0x2c00, URZ ;  /* 0x00002c0008107890 */ /* 0x000fe4000fffe03f */
[----:B------:R-:W-:Y:S02]  /*6e40*/  UIADD3 UR40, UR8, 0x3400, URZ ;  /* 0x0000340008287890 */ /* 0x000fe4000fffe03f */
[----:B------:R-:W-:Y:S02]  /*6e50*/  UIADD3 UR32, UR8, 0x3c00, URZ ;  /* 0x00003c0008207890 */ /* 0x000fe4000fffe03f */
[----:B------:R-:W-:Y:S02]  /*6e60*/  @UP1 USHF.R.U32.HI UR21, URZ, UR27, UR35 ;  /* 0x0000001b3f151299 */ /* 0x000fe40008011623 */
[----:B------:R-:W-:Y:S01]  /*6e70*/  UIMAD.WIDE.U32 UR34, UR41, UR12, URZ ;  /* 0x0000000c292272a5 */ /* 0x000fe2000f8e003f */
[----:B------:R-:W-:Y:S01]  /*6e80*/  MOV R45, UR40 ;  /* 0x00000028002d7c02 */ /* 0x000fe20008000f00 */
[----:B------:R-:W-:Y:S01]  /*6e90*/  UIADD3 UR8, -UR52, URZ, URZ ;  /* 0x0000003f34087290 */ /* 0x000fe2000fffe13f */
[----:B------:R-:W-:Y:S01]  /*6ea0*/  MOV R17, UR32 ;  /* 0x0000002000117c02 */ /* 0x000fe20008000f00 */
[----:B------:R-:W-:Y:S01]  /*6eb0*/  UMOV UR44, UR45 ;  /* 0x0000002d002c7c82 */ /* 0x000fe20008000000 */
[----:B------:R-:W-:Y:S01]  /*6ec0*/  UIADD3 UR12, -UR54, URZ, URZ ;  /* 0x0000003f360c7290 */ /* 0x000fe2000fffe13f */
[----:B------:R-:W-:Y:S01]  /*6ed0*/  R2UR UR32, R48 ;  /* 0x00000000302072ca */ /* 0x000fe200000e0000 */
[----:B------:R-:W-:Y:S01]  /*6ee0*/  UMOV UR45, UR11 ;  /* 0x0000000b002d7c82 */ /* 0x000fe20008000000 */
[----:B------:R-:W-:-:S02]  /*6ef0*/  @UP1 USHF.R.U32.HI UR45, URZ, UR19, UR37 ;  /* 0x000000133f2d1299 */ /* 0x000fc40008011625 */
[----:B------:R-:W-:Y:S01]  /*6f00*/  UIMAD UR30, UR22, UR8, UR30 ;  /* 0x00000008161e72a4 */ /* 0x000fe2000f8e021e */
[----:B------:R-:W-:Y:S01]  /*6f10*/  UMOV UR37, UR41 ;  /* 0x0000002900257c82 */ /* 0x000fe20008000000 */
[----:B------:R-:W-:Y:S02]  /*6f20*/  @UP1 USHF.R.U32.HI UR37, URZ, UR13, UR35 ;  /* 0x0000000d3f251299 */ /* 0x000fe40008011623 */
[----:B------:R-:W-:Y:S02]  /*6f30*/  UIMAD UR31, UR22, UR12, UR31 ;  /* 0x0000000c161f72a4 */ /* 0x000fe4000f8e021f */
[----:B------:R-:W-:Y:S02]  /*6f40*/  UIADD3 UR8, -UR46, URZ, URZ ;  /* 0x0000003f2e087290 */ /* 0x000fe4000fffe13f */
[----:B------:R-:W-:Y:S01]  /*6f50*/  UIADD3 UR33, UR10, 0x20, URZ ;  /* 0x000000200a217890 */ /* 0x000fe2000fffe03f */
[----:B------:R-:W-:Y:S01]  /*6f60*/  MOV R15, UR37 ;  /* 0x00000025000f7c02 */ /* 0x000fe20008000f00 */
[----:B------:R-:W-:-:S02]  /*6f70*/  UIADD3 UR27, -UR47, URZ, URZ ;  /* 0x0000003f2f1b7290 */ /* 0x000fc4000fffe13f */
[----:B------:R-:W-:Y:S02]  /*6f80*/  UIADD3 UR12, -UR39, URZ, URZ ;  /* 0x0000003f270c7290 */ /* 0x000fe4000fffe13f */
[----:B------:R-:W-:Y:S02]  /*6f90*/  UIADD3 UR19, -UR38, URZ, URZ ;  /* 0x0000003f26137290 */ /* 0x000fe4000fffe13f */
[----:B------:R-:W-:Y:S02]  /*6fa0*/  UIADD3 UR43, -UR11, URZ, URZ ;  /* 0x0000003f0b2b7290 */ /* 0x000fe4000fffe13f */
[----:B------:R-:W-:Y:S02]  /*6fb0*/  UIADD3 UR35, -UR41, URZ, URZ ;  /* 0x0000003f29237290 */ /* 0x000fe4000fffe13f */
[----:B------:R-:W-:Y:S02]  /*6fc0*/  UIMAD UR8, UR22, UR8, UR51 ;  /* 0x00000008160872a4 */ /* 0x000fe4000f8e0233 */
[----:B------:R-:W-:Y:S01]  /*6fd0*/  UIMAD UR27, UR22, UR27, UR23 ;  /* 0x0000001b161b72a4 */ /* 0x000fe2000f8e0217 */
[----:B------:R-:W-:Y:S01]  /*6fe0*/  R2UR UR23, R43 ;  /* 0x000000002b1772ca */ /* 0x000fe200000e0000 */
[----:B------:R-:W-:-:S02]  /*6ff0*/  UIMAD UR51, UR22, UR12, UR59 ;  /* 0x0000000c163372a4 */ /* 0x000fc4000f8e023b */
[----:B------:R-:W-:Y:S02]  /*7000*/  UIMAD UR19, UR22, UR19, UR55 ;  /* 0x00000013161372a4 */ /* 0x000fe4000f8e0237 */
[----:B------:R-:W-:Y:S02]  /*7010*/  UIMAD UR43, UR22, UR43, UR60 ;  /* 0x0000002b162b72a4 */ /* 0x000fe4000f8e023c */
[----:B------:R-:W-:Y:S01]  /*7020*/  UIMAD UR35, UR22, UR35, UR28 ;  /* 0x00000023162372a4 */ /* 0x000fe2000f8e021c */
[----:B------:R-:W-:Y:S01]  /*7030*/  R2UR UR22, R42 ;  /* 0x000000002a1672ca */ /* 0x000fe200000e0000 */
[----:B------:R-:W-:Y:S01]  /*7040*/  UMOV UR20, UR58 ;  /* 0x0000003a00147c82 */ /* 0x000fe20008000000 */
[----:B------:R-:W-:Y:S01]  /*7050*/  UMOV UR42, UR33 ;  /* 0x00000021002a7c82 */ /* 0x000fe20008000000 */
[----:B------:R-:W-:Y:S01]  /*7060*/  UMOV UR26, UR33 ;  /* 0x00000021001a7c82 */ /* 0x000fe20008000000 */
[----:B------:R-:W-:Y:S01]  /*7070*/  UMOV UR58, UR33 ;  /* 0x00000021003a7c82 */ /* 0x000fe20008000000 */
[----:B------:R-:W-:Y:S01]  /*7080*/  UMOV UR50, UR33 ;  /* 0x0000002100327c82 */ /* 0x000fe20008000000 */
[----:B------:R-:W-:Y:S01]  /*7090*/  UMOV UR18, UR33 ;  /* 0x0000002100127c82 */ /* 0x000fe20008000000 */
[----:B------:R-:W-:Y:S01]  /*70a0*/  UIMAD UR12, UR31, UR6, UR4 ;  /* 0x000000061f0c72a4 */ /* 0x000fe2000f8e0204 */
[----:B------:R-:W-:Y:S01]  /*70b0*/  MOV R42, UR45 ;  /* 0x0000002d002a7c02 */ /* 0x000fe20008000f00 */
[----:B------:R-:W-:-:S02]  /*70c0*/  UIMAD UR33, UR30, UR6, UR4 ;  /* 0x000000061e2172a4 */ /* 0x000fc4000f8e0204 */
[----:B------:R-:W-:Y:S02]  /*70d0*/  UIMAD UR27, UR27, UR6, UR4 ;  /* 0x000000061b1b72a4 */ /* 0x000fe4000f8e0204 */
[----:B------:R-:W-:Y:S01]  /*70e0*/  UIMAD UR59, UR8, UR6, UR4 ;  /* 0x00000006083b72a4 */ /* 0x000fe2000f8e0204 */
[----:B------:R-:W-:Y:S01]  /*70f0*/  IMAD.U32 R47, RZ, RZ, UR12 ;  /* 0x0000000cff2f7e24 */ /* 0x000fe2000f8e00ff */
[----:B------:R-:W-:Y:S02]  /*7100*/  UIMAD UR51, UR51, UR6, UR4 ;  /* 0x00000006333372a4 */ /* 0x000fe4000f8e0204 */
[----:B------:R-:W-:Y:S02]  /*7110*/  UIMAD UR19, UR19, UR6, UR4 ;  /* 0x00000006131372a4 */ /* 0x000fe4000f8e0204 */
[----:B------:R-:W-:Y:S02]  /*7120*/  UIMAD UR43, UR43, UR6, UR4 ;  /* 0x000000062b2b72a4 */ /* 0x000fe4000f8e0204 */
[----:B------:R-:W-:-:S02]  /*7130*/  UIMAD UR35, UR35, UR6, UR4 ;  /* 0x00000006232372a4 */ /* 0x000fc4000f8e0204 */
[----:B------:R-:W-:Y:S02]  /*7140*/  UIADD3 UR6, -UR45, URZ, URZ ;  /* 0x0000003f2d067290 */ /* 0x000fe4000fffe13f */
[----:B------:R-:W-:Y:S01]  /*7150*/  UIADD3 UR4, -UR5, URZ, URZ ;  /* 0x0000003f05047290 */ /* 0x000fe2000fffe13f */
[----:B------:R-:W-:Y:S01]  /*7160*/  MOV R43, UR43 ;  /* 0x0000002b002b7c02 */ /* 0x000fe20008000f00 */
[----:B------:R-:W-:Y:S01]  /*7170*/  UMOV UR45, UR5 ;  /* 0x00000005002d7c82 */ /* 0x000fe20008000000 */
[----:B------:R-:W-:Y:S01]  /*7180*/  R2UR UR5, R14 ;  /* 0x000000000e0572ca */ /* 0x000fe200000e0000 */
[----:B------:R-:W-:Y:S01]  /*7190*/  UIADD3 UR12, -UR20, URZ, URZ ;  /* 0x0000003f140c7290 */ /* 0x000fe2000fffe13f */
[----:B------:R-:W-:Y:S01]  /*71a0*/  MOV R16, UR35 ;  /* 0x0000002300107c02 */ /* 0x000fe20008000f00 */
[----:B------:R-:W-:Y:S01]  /*71b0*/  UIADD3 UR8, -UR37, URZ, URZ ;  /* 0x0000003f25087290 */ /* 0x000fe2000fffe13f */
[----:B------:R-:W-:Y:S01]  /*71c0*/  R2UR UR35, R47 ;  /* 0x000000002f2372ca */ /* 0x000fe200000e0000 */
[----:B------:R-:W-:Y:S01]  /*71d0*/  UIMAD UR12, UR15, UR12, UR54 ;  /* 0x0000000c0f0c72a4 */ /* 0x000fe2000f8e0236 */
[----:B------:R-:W-:Y:S01]  /*71e0*/  R2UR UR37, R46 ;  /* 0x000000002e2572ca */ /* 0x000fe200000e0000 */
[----:B------:R-:W-:Y:S01]  /*71f0*/  UIMAD UR4, UR15, UR4, UR52 ;  /* 0x000000040f0472a4 */ /* 0x000fe2000f8e0234 */
[C---:B------:R-:W-:Y:S01]  /*7200*/  IMAD R14, R10.reuse, 0x2000, R13 ;  /* 0x000020000a0e7824 */ /* 0x040fe200078e020d */
[----:B------:R-:W-:Y:S01]  /*7210*/  UMOV UR40, UR44 ;  /* 0x0000002c00287c82 */ /* 0x000fe20008000000 */
[----:B------:R-:W-:Y:S01]  /*7220*/  UIADD3 UR34, UR10, 0x20, URZ ;  /* 0x000000200a227890 */ /* 0x000fe2000fffe03f */
[----:B------:R-:W-:Y:S01]  /*7230*/  VIADD R10, R10, 0x1 ;  /* 0x000000010a0a7836 */ /* 0x000fe20000000000 */
[----:B------:R-:W-:Y:S01]  /*7240*/  UMOV UR43, UR33 ;  /* 0x00000021002b7c82 */ /* 0x000fe20008000000 */
[----:B------:R-:W-:Y:S01]  /*7250*/  UIMAD UR36, UR12, UR7, UR5 ;  /* 0x000000070c2472a4 */ /* 0x000fe2000f8e0205 */
[----:B------:R-:W-:Y:S01]  /*7260*/  IMAD R14, R14, 0x4, R19 ;  /* 0x000000040e0e7824 */ /* 0x000fe200078e0213 */
[----:B------:R-:W-:Y:S01]  /*7270*/  UIMAD UR44, UR4, UR7, UR5 ;  /* 0x00000007042c72a4 */ /* 0x000fe2000f8e0205 */
[----:B------:R-:W-:Y:S01]  /*7280*/  ISETP.NE.AND P4, PT, R10, 0x4, PT ;  /* 0x000000040a00780c */ /* 0x000fe20003f85270 */
[----:B------:R-:W-:Y:S01]  /*7290*/  UMOV UR33, UR9 ;  /* 0x0000000900217c82 */ /* 0x000fe20008000000 */
[----:B------:R-:W-:Y:S01]  /*72a0*/  UMOV UR41, UR9 ;  /* 0x0000000900297c82 */ /* 0x000fe20008000000 */
[----:B------:R-:W-:Y:S01]  /*72b0*/  UIADD3 UR28, -UR29, URZ, URZ ;  /* 0x0000003f1d1c7290 */ /* 0x000fe2000fffe13f */
[----:B------:R-:W-:Y:S01]  /*72c0*/  R2UR UR4, R14 ;  /* 0x000000000e0472ca */ /* 0x000fe200000e0000 */
[----:B------:R-:W-:Y:S01]  /*72d0*/  UIADD3 UR60, -UR61, URZ, URZ ;  /* 0x0000003f3d3c7290 */ /* 0x000fe2000fffe13f */
[----:B------:R0:W-:Y:S01]  /*72e0*/  UTMALDG.4D.IM2COL [UR32], [UR22], UR14 ;  /* 0x00000020160073b4 */ /* 0x0001e2000805800e */
[----:B------:R-:W-:Y:S01]  /*72f0*/  UIADD3 UR13, -UR53, URZ, URZ ;  /* 0x0000003f350d7290 */ /* 0x000fe2000fffe13f */
[----:B------:R-:W-:Y:S01]  /*7300*/  SEL R10, R10, RZ, P4 ;  /* 0x000000ff0a0a7207 */ /* 0x000fe20002000000 */
[----:B------:R-:W-:-:S02]  /*7310*/  UIADD3 UR20, -UR21, URZ, URZ ;  /* 0x0000003f15147290 */ /* 0x000fc4000fffe13f */
[----:B------:R-:W-:Y:S02]  /*7320*/  UIMAD UR28, UR15, UR28, UR47 ;  /* 0x0000001c0f1c72a4 */ /* 0x000fe4000f8e022f */
[----:B------:R-:W-:Y:S01]  /*7330*/  UIMAD UR60, UR15, UR60, UR46 ;  /* 0x0000003c0f3c72a4 */ /* 0x000fe2000f8e022e */
[----:B------:R1:W-:Y:S01]  /*7340*/  UTMALDG.4D.IM2COL [UR40], [UR22], UR14 ;  /* 0x00000028160073b4 */ /* 0x0003e2000805800e */
[----:B------:R-:W-:Y:S02]  /*7350*/  UIMAD UR52, UR15, UR13, UR39 ;  /* 0x0000000d0f3472a4 */ /* 0x000fe4000f8e0227 */
[----:B------:R-:W-:Y:S02]  /*7360*/  UIMAD UR20, UR15, UR20, UR38 ;  /* 0x000000140f1472a4 */ /* 0x000fe4000f8e0226 */
[----:B------:R-:W-:Y:S02]  /*7370*/  UIMAD UR28, UR28, UR7, UR5 ;  /* 0x000000071c1c72a4 */ /* 0x000fe4000f8e0205 */
[----:B------:R-:W-:Y:S01]  /*7380*/  UIMAD UR6, UR15, UR6, UR11 ;  /* 0x000000060f0672a4 */ /* 0x000fe2000f8e020b */
[----:B------:R-:W-:Y:S01]  /*7390*/  R2UR UR11, R18 ;  /* 0x00000000120b72ca */ /* 0x000fe200000e0000 */
[----:B------:R-:W-:-:S02]  /*73a0*/  UIMAD UR60, UR60, UR7, UR5 ;  /* 0x000000073c3c72a4 */ /* 0x000fc4000f8e0205 */
[----:B------:R-:W-:Y:S02]  /*73b0*/  UIMAD UR52, UR52, UR7, UR5 ;  /* 0x00000007343472a4 */ /* 0x000fe4000f8e0205 */
[----:B------:R-:W-:Y:S01]  /*73c0*/  UIMAD UR20, UR20, UR7, UR5 ;  /* 0x00000007141472a4 */ /* 0x000fe2000f8e0205 */
[----:B------:R-:W-:Y:S01]  /*73d0*/  UMOV UR25, UR9 ;  /* 0x0000000900197c82 */ /* 0x000fe20008000000 */
[----:B0-----:R-:W-:Y:S01]  /*73e0*/  R2UR UR37, R15 ;  /* 0x000000000f2572ca */ /* 0x001fe200000e0000 */
[----:B------:R-:W-:Y:S01]  /*73f0*/  UMOV UR57, UR9 ;  /* 0x0000000900397c82 */ /* 0x000fe20008000000 */
[----:B------:R-:W-:Y:S01]  /*7400*/  R2UR UR35, R16 ;  /* 0x00000000102372ca */ /* 0x000fe200000e0000 */
[----:B------:R-:W-:Y:S01]  /*7410*/  UMOV UR49, UR9 ;  /* 0x0000000900317c82 */ /* 0x000fe20008000000 */
[----:B------:R-:W-:Y:S01]  /*7420*/  R2UR UR32, R17 ;  /* 0x00000000112072ca */ /* 0x000fe200000e0000 */
[----:B------:R-:W-:Y:S01]  /*7430*/  UMOV UR30, UR34 ;  /* 0x00000022001e7c82 */ /* 0x000fe20008000000 */
[----:B------:R0:W-:Y:S01]  /*7440*/  UTMALDG.4D.IM2COL [UR24], [UR22], UR14 ;  /* 0x00000018160073b4 */ /* 0x0001e2000805800e */
[----:B------:R-:W-:Y:S01]  /*7450*/  UMOV UR17, UR9 ;  /* 0x0000000900117c82 */ /* 0x000fe20008000000 */
[----:B-1----:R-:W-:Y:S01]  /*7460*/  R2UR UR41, R44 ;  /* 0x000000002c2972ca */ /* 0x002fe200000e0000 */
[----:B------:R-:W-:Y:S01]  /*7470*/  UIMAD UR44, UR6, UR7, UR5 ;  /* 0x00000007062c72a4 */ /* 0x000fe2000f8e0205 */
[----:B------:R-:W-:Y:S01]  /*7480*/  R2UR UR45, R42 ;  /* 0x000000002a2d72ca */ /* 0x000fe200000e0000 */
[----:B------:R-:W-:Y:S01]  /*7490*/  UMOV UR42, UR30 ;  /* 0x0000001e002a7c82 */ /* 0x000fe20008000000 */
[----:B------:R-:W-:Y:S01]  /*74a0*/  R2UR UR43, R43 ;  /* 0x000000002b2b72ca */ /* 0x000fe200000e0000 */
[----:B------:R-:W-:Y:S01]  /*74b0*/  UMOV UR34, UR30 ;  /* 0x0000001e00227c82 */ /* 0x000fe20008000000 */
[----:B------:R-:W-:Y:S01]  /*74c0*/  R2UR UR40, R45 ;  /* 0x000000002d2872ca */ /* 0x000fe200000e0000 */
[----:B------:R1:W-:Y:S01]  /*74d0*/  UTMALDG.4D.IM2COL [UR56], [UR22], UR14 ;  /* 0x00000038160073b4 */ /* 0x0003e2000805800e */
[----:B------:R-:W-:Y:S01]  /*74e0*/  ULDC.64 UR54, c[0x0][0x198] ;  /* 0x0000660000367ab9 */ /* 0x000fe20000000a00 */
[----:B------:R-:W-:Y:S01]  /*74f0*/  UMOV UR6, 0x0 ;  /* 0x0000000000067882 */ /* 0x000fe20000000000 */
[----:B------:R-:W-:-:S03]  /*7500*/  MOV R47, UR30 ;  /* 0x0000001e002f7c02 */ /* 0x000fc60008000f00 */
[----:B------:R-:W-:Y:S01]  /*7510*/  UIMAD UR8, UR15, UR8, UR41 ;  /* 0x000000080f0872a4 */ /* 0x000fe2000f8e0229 */
[----:B------:R-:W-:Y:S01]  /*7520*/  R2UR UR30, R47 ;  /* 0x000000002f1e72ca */ /* 0x000fe200000e0000 */
[----:B------:R2:W-:Y:S01]  /*7530*/  UTMALDG.4D.IM2COL [UR48], [UR22], UR14 ;  /* 0x00000030160073b4 */ /* 0x0005e2000805800e */
[----:B------:R-:W-:Y:S01]  /*7540*/  UMOV UR41, UR9 ;  /* 0x0000000900297c82 */ /* 0x000fe20008000000 */
[----:B------:R-:W-:-:S03]  /*7550*/  UIMAD UR36, UR8, UR7, UR5 ;  /* 0x00000007082472a4 */ /* 0x000fc6000f8e0205 */
[----:B------:R-:W-:Y:S01]  /*7560*/  R2UR UR8, R21 ;  /* 0x00000000150872ca */ /* 0x000fe200000e0000 */
[----:B------:R-:W-:Y:S01]  /*7570*/  UMOV UR5, 0x30000 ;  /* 0x0003000000057882 */ /* 0x000fe20000000000 */
[----:B0-----:R-:W-:Y:S01]  /*7580*/  R2UR UR28, R11 ;  /* 0x000000000b1c72ca */ /* 0x001fe200000e0000 */
[----:B------:R0:W-:Y:S01]  /*7590*/  UTMALDG.4D.IM2COL [UR16], [UR22], UR14 ;  /* 0x00000010160073b4 */ /* 0x0001e2000805800e */
[----:B------:R-:W-:Y:S01]  /*75a0*/  R2UR UR29, R8 ;  /* 0x00000000081d72ca */ /* 0x000fe200000e0000 */
[----:B------:R-:W-:Y:S01]  /*75b0*/  UIADD3 UR24, UR4, 0x10000, URZ ;  /* 0x0001000004187890 */ /* 0x000fe2000fffe03f */
[----:B------:R-:W-:Y:S01]  /*75c0*/  R2UR UR27, R2 ;  /* 0x00000000021b72ca */ /* 0x000fe200000e0000 */
[----:B------:R-:W-:Y:S01]  /*75d0*/  UMOV UR7, 0x10000000 ;  /* 0x1000000000077882 */ /* 0x000fe20000000000 */
[----:B------:R-:W-:Y:S01]  /*75e0*/  UMOV UR26, UR10 ;  /* 0x0000000a001a7c82 */ /* 0x000fe20008000000 */
[----:B------:R3:W-:Y:S01]  /*75f0*/  UTMALDG.4D.IM2COL [UR40], [UR22], UR14 ;  /* 0x00000028160073b4 */ /* 0x0007e2000805800e */
[----:B-1----:R-:W-:-:S03]  /*7600*/  R2UR UR59, R26 ;  /* 0x000000001a3b72ca */ /* 0x002fc600000e0000 */
[----:B------:R-:W-:Y:S01]  /*7610*/  IMAD.U32 R46, RZ, RZ, UR8 ;  /* 0x00000008ff2e7e24 */ /* 0x000fe2000f8e00ff */
[----:B------:R-:W-:Y:S01]  /*7620*/  UIADD3 UR8, UR4, 0x10800, URZ ;  /* 0x0001080004087890 */ /* 0x000fe2000fffe03f */
[----:B------:R-:W-:Y:S01]  /*7630*/  IMAD.U32 R54, RZ, RZ, UR28 ;  /* 0x0000001cff367e24 */ /* 0x000fe2000f8e00ff */
[----:B------:R-:W-:Y:S01]  /*7640*/  UMOV UR12, UR28 ;  /* 0x0000001c000c7c82 */ /* 0x000fe20008000000 */
[----:B------:R-:W-:Y:S01]  /*7650*/  UMOV UR13, UR29 ;  /* 0x0000001d000d7c82 */ /* 0x000fe20008000000 */
[----:B------:R-:W-:Y:S01]  /*7660*/  IMAD.U32 R55, RZ, RZ, UR29 ;  /* 0x0000001dff377e24 */ /* 0x000fe2000f8e00ff */
[----:B------:R1:W-:Y:S01]  /*7670*/  UTMALDG.4D.IM2COL [UR32], [UR22], UR14 ;  /* 0x00000020160073b4 */ /* 0x0003e2000805800e */
[----:B------:R-:W-:Y:S01]  /*7680*/  IMAD.U32 R52, RZ, RZ, UR28 ;  /* 0x0000001cff347e24 */ /* 0x000fe2000f8e00ff */
[----:B------:R-:W-:Y:S01]  /*7690*/  UMOV UR60, UR28 ;  /* 0x0000001c003c7c82 */ /* 0x000fe20008000000 */
[----:B------:R-:W-:Y:S01]  /*76a0*/  IMAD.U32 R53, RZ, RZ, UR29 ;  /* 0x0000001dff357e24 */ /* 0x000fe2000f8e00ff */
[----:B------:R-:W-:Y:S01]  /*76b0*/  UMOV UR61, UR29 ;  /* 0x0000001d003d7c82 */ /* 0x000fe20008000000 */
[----:B--2---:R-:W-:Y:S01]  /*76c0*/  UMOV UR52, UR28 ;  /* 0x0000001c00347c82 */ /* 0x004fe20008000000 */
[----:B------:R-:W-:Y:S01]  /*76d0*/  UMOV UR53, UR29 ;  /* 0x0000001d00357c82 */ /* 0x000fe20008000000 */
[----:B------:R-:W-:Y:S01]  /*76e0*/  MOV R48, UR29 ;  /* 0x0000001d00307c02 */ /* 0x000fe20008000f00 */
[----:B0-----:R-:W-:Y:S01]  /*76f0*/  UMOV UR20, UR28 ;  /* 0x0000001c00147c82 */ /* 0x001fe20008000000 */
[----:B------:R-:W-:Y:S01]  /*7700*/  R2UR UR19, R20 ;  /* 0x00000000141372ca */ /* 0x000fe200000e0000 */
[----:B------:R-:W-:Y:S01]  /*7710*/  UMOV UR21, UR29 ;  /* 0x0000001d00157c82 */ /* 0x000fe20008000000 */
[----:B------:R-:W-:Y:S01]  /*7720*/  MOV R49, UR28 ;  /* 0x0000001c00317c02 */ /* 0x000fe20008000f00 */
[----:B------:R-:W-:Y:S01]  /*7730*/  UIADD3 UR16, UR4, 0x11000, URZ ;  /* 0x0001100004107890 */ /* 0x000fe2000fffe03f */
[----:B------:R-:W-:Y:S01]  /*7740*/  MOV R50, UR27 ;  /* 0x0000001b00327c02 */ /* 0x000fe20008000f00 */
[----:B------:R-:W-:Y:S01]  /*7750*/  UMOV UR18, UR10 ;  /* 0x0000000a00127c82 */ /* 0x000fe20008000000 */
[----:B------:R-:W-:Y:S01]  /*7760*/  R2UR UR51, R22 ;  /* 0x00000000163372ca */ /* 0x000fe200000e0000 */
[----:B---3--:R-:W-:Y:S01]  /*7770*/  UMOV UR44, UR28 ;  /* 0x0000001c002c7c82 */ /* 0x008fe20008000000 */
[----:B------:R-:W-:Y:S01]  /*7780*/  UMOV UR45, UR29 ;  /* 0x0000001d002d7c82 */ /* 0x000fe20008000000 */
[----:B------:R-:W-:Y:S01]  /*7790*/  R2UR UR43, R23 ;  /* 0x00000000172b72ca */ /* 0x000fe200000e0000 */
[----:B------:R-:W-:Y:S01]  /*77a0*/  UIADD3 UR48, UR4, 0x12000, URZ ;  /* 0x0001200004307890 */ /* 0x000fe2000fffe03f */
[----:B------:R-:W-:Y:S01]  /*77b0*/  MOV R17, UR53 ;  /* 0x0000003500117c02 */ /* 0x000fe20008000f00 */
[----:B------:R-:W-:Y:S01]  /*77c0*/  UIADD3 UR40, UR4, 0x12800, URZ ;  /* 0x0001280004287890 */ /* 0x000fe2000fffe03f */
[----:B------:R-:W-:Y:S01]  /*77d0*/  MOV R19, UR52 ;  /* 0x0000003400137c02 */ /* 0x000fe20008000f00 */
[----:B------:R-:W-:Y:S01]  /*77e0*/  UMOV UR50, UR10 ;  /* 0x0000000a00327c82 */ /* 0x000fe20008000000 */
[----:B-1----:R-:W-:Y:S01]  /*77f0*/  UIADD3 UR22, UP0, UR54, 0x1f0, URZ ;  /* 0x000001f036167890 */ /* 0x002fe2000ff1e03f */
[----:B------:R-:W-:Y:S01]  /*7800*/  R2UR UR35, R24 ;  /* 0x00000000182372ca */ /* 0x000fe200000e0000 */
[----:B------:R-:W-:Y:S01]  /*7810*/  UMOV UR36, UR28 ;  /* 0x0000001c00247c82 */ /* 0x000fe20008000000 */
[----:B------:R-:W-:Y:S01]  /*7820*/  UMOV UR37, UR29 ;  /* 0x0000001d00257c82 */ /* 0x000fe20008000000 */
[----:B------:R-:W-:Y:S01]  /*7830*/  UIADD3.X UR23, URZ, UR55, URZ, UP0, !UPT ;  /* 0x000000373f177290 */ /* 0x000fe200087fe43f */
[----:B------:R-:W-:Y:S01]  /*7840*/  MOV R14, UR37 ;  /* 0x00000025000e7c02 */ /* 0x000fe20008000f00 */
[----:B------:R-:W-:Y:S01]  /*7850*/  UIADD3 UR32, UR4, 0x11800, URZ ;  /* 0x0001180004207890 */ /* 0x000fe2000fffe03f */
[----:B------:R-:W-:Y:S01]  /*7860*/  MOV R15, UR36 ;  /* 0x00000024000f7c02 */ /* 0x000fe20008000f00 */
[----:B------:R-:W-:Y:S01]  /*7870*/  UMOV UR34, UR10 ;  /* 0x0000000a00227c82 */ /* 0x000fe20008000000 */
[----:B------:R-:W-:Y:S01]  /*7880*/  MOV R44, UR37 ;  /* 0x00000025002c7c02 */ /* 0x000fe20008000f00 */
[----:B------:R-:W-:Y:S01]  /*7890*/  UMOV UR42, UR10 ;  /* 0x0000000a002a7c82 */ /* 0x000fe20008000000 */
[----:B------:R-:W-:Y:S01]  /*78a0*/  MOV R45, UR36 ;  /* 0x00000024002d7c02 */ /* 0x000fe20008000f00 */
[----:B------:R-:W-:Y:S01]  /*78b0*/  UMOV UR54, UR51 ;  /* 0x0000003300367c82 */ /* 0x000fe20008000000 */
[----:B------:R0:W-:Y:S01]  /*78c0*/  UTMALDG.4D.MULTICAST [UR24], [UR22], UR5, desc[UR6] ;  /* 0x00000618160073b4 */ /* 0x0001e20008019805 */
[----:B------:R-:W-:Y:S01]  /*78d0*/  MOV R16, UR35 ;  /* 0x0000002300107c02 */ /* 0x000fe20008000f00 */
[----:B------:R-:W-:Y:S01]  /*78e0*/  UIADD3 UR56, UR4, 0x14000, URZ ;  /* 0x0001400004387890 */ /* 0x000fe2000fffe03f */
[----:B------:R-:W-:Y:S01]  /*78f0*/  R2UR UR35, R46 ;  /* 0x000000002e2372ca */ /* 0x000fe200000e0000 */
[----:B------:R-:W-:Y:S01]  /*7900*/  UMOV UR58, UR10 ;  /* 0x0000000a003a7c82 */ /* 0x000fe20008000000 */
[----:B------:R-:W-:Y:S01]  /*7910*/  MOV R42, UR45 ;  /* 0x0000002d002a7c02 */ /* 0x000fe20008000f00 */
[----:B------:R-:W-:Y:S01]  /*7920*/  UMOV UR47, UR43 ;  /* 0x0000002b002f7c82 */ /* 0x000fe20008000000 */
[----:B------:R-:W-:Y:S01]  /*7930*/  MOV R43, UR44 ;  /* 0x0000002c002b7c02 */ /* 0x000fe20008000f00 */
[----:B------:R1:W-:Y:S01]  /*7940*/  UTMALDG.4D.MULTICAST [UR8], [UR22], UR5, desc[UR6] ;  /* 0x00000608160073b4 */ /* 0x0003e20008019805 */
[----:B------:R2:W-:Y:S07]  /*7950*/  UTMALDG.4D.MULTICAST [UR16], [UR22], UR5, desc[UR6] ;  /* 0x00000610160073b4 */ /* 0x0005ee0008019805 */
[----:B------:R-:W-:-:S02]  /*7960*/  UMOV UR31, UR35 ;  /* 0x00000023001f7c82 */ /* 0x000fc40008000000 */
[----:B------:R-:W-:-:S04]  /*7970*/  MOV R46, UR31 ;  /* 0x0000001f002e7c02 */ /* 0x000fc80008000f00 */
[----:B------:R-:W-:Y:S01]  /*7980*/  R2UR UR31, R46 ;  /* 0x000000002e1f72ca */ /* 0x000fe200000e0000 */
[----:B------:R3:W-:Y:S01]  /*7990*/  UTMALDG.4D.MULTICAST [UR32], [UR22], UR5, desc[UR6] ;  /* 0x00000620160073b4 */ /* 0x0007e20008019805 */
[----:B------:R-:W-:Y:S02]  /*79a0*/  MOV R46, UR54 ;  /* 0x00000036002e7c02 */ /* 0x000fe40008000f00 */
[----:B0-----:R-:W-:Y:S01]  /*79b0*/  R2UR UR28, R54 ;  /* 0x00000000361c72ca */ /* 0x001fe200000e0000 */
[----:B------:R-:W-:Y:S01]  /*79c0*/  UIADD3 UR24, UR4, 0x13800, URZ ;  /* 0x0001380004187890 */ /* 0x000fe2000fffe03f */
[----:B------:R-:W-:Y:S02]  /*79d0*/  R2UR UR29, R55 ;  /* 0x00000000371d72ca */ /* 0x000fe400000e0000 */
[----:B------:R-:W-:Y:S01]  /*79e0*/  R2UR UR27, R27 ;  /* 0x000000001b1b72ca */ /* 0x000fe200000e0000 */
[----:B------:R0:W-:Y:S01]  /*79f0*/  UTMALDG.4D.MULTICAST [UR48], [UR22], UR5, desc[UR6] ;  /* 0x00000630160073b4 */ /* 0x0001e20008019805 */
[----:B------:R-:W-:-:S02]  /*7a00*/  R2UR UR54, R46 ;  /* 0x000000002e3672ca */ /* 0x000fc400000e0000 */
[----:B-1----:R-:W-:Y:S01]  /*7a10*/  R2UR UR8, R25 ;  /* 0x00000000190872ca */ /* 0x002fe200000e0000 */
[----:B------:R1:W-:Y:S01]  /*7a20*/  UTMALDG.4D.MULTICAST [UR40], [UR22], UR5, desc[UR6] ;  /* 0x00000628160073b4 */ /* 0x0003e20008019805 */
[----:B--2---:R-:W-:Y:S01]  /*7a30*/  UIADD3 UR16, UR4, 0x11400, URZ ;  /* 0x0001140004107890 */ /* 0x004fe2000fffe03f */
[----:B------:R-:W-:-:S10]  /*7a40*/  UMOV UR18, UR30 ;  /* 0x0000001e00127c82 */ /* 0x000fd40008000000 */
[----:B------:R-:W-:Y:S01]  /*7a50*/  IMAD.U32 R51, RZ, RZ, UR8 ;  /* 0x00000008ff337e24 */ /* 0x000fe2000f8e00ff */
[----:B------:R-:W-:Y:S02]  /*7a60*/  R2UR UR8, R31 ;  /* 0x000000001f0872ca */ /* 0x000fe400000e0000 */
[----:B---3--:R-:W-:Y:S01]  /*7a70*/  R2UR UR37, R14 ;  /* 0x000000000e2572ca */ /* 0x008fe200000e0000 */
[----:B------:R-:W-:Y:S01]  /*7a80*/  UIADD3 UR32, UR4, 0x13000, URZ ;  /* 0x0001300004207890 */ /* 0x000fe2000fffe03f */
[----:B------:R-:W-:Y:S02]  /*7a90*/  R2UR UR36, R15 ;  /* 0x000000000f2472ca */ /* 0x000fe400000e0000 */
[----:B------:R-:W-:Y:S02]  /*7aa0*/  R2UR UR35, R16 ;  /* 0x00000000102372ca */ /* 0x000fe400000e0000 */
[----:B------:R-:W-:Y:S02]  /*7ab0*/  MOV R14, UR29 ;  /* 0x0000001d000e7c02 */ /* 0x000fe40008000f00 */
[----:B------:R-:W-:Y:S01]  /*7ac0*/  MOV R15, UR28 ;  /* 0x0000001c000f7c02 */ /* 0x000fe20008000f00 */
[----:B0-----:R-:W-:Y:S01]  /*7ad0*/  UIADD3 UR48, UR4, 0x15000, URZ ;  /* 0x0001500004307890 */ /* 0x001fe2000fffe03f */
[----:B------:R-:W-:-:S02]  /*7ae0*/  MOV R16, UR27 ;  /* 0x0000001b00107c02 */ /* 0x000fc40008000f00 */
[----:B------:R-:W-:Y:S01]  /*7af0*/  R2UR UR27, R51 ;  /* 0x00000000331b72ca */ /* 0x000fe200000e0000 */
[----:B------:R-:W-:Y:S01]  /*7b00*/  IMAD.U32 R51, RZ, RZ, UR8 ;  /* 0x00000008ff337e24 */ /* 0x000fe2000f8e00ff */
[----:B------:R-:W-:Y:S01]  /*7b10*/  R2UR UR28, R52 ;  /* 0x00000000341c72ca */ /* 0x000fe200000e0000 */
[----:B------:R-:W-:Y:S01]  /*7b20*/  IMAD.U32 R52, RZ, RZ, UR10 ;  /* 0x0000000aff347e24 */ /* 0x000fe2000f8e00ff */
[----:B------:R-:W-:Y:S01]  /*7b30*/  R2UR UR29, R53 ;  /* 0x00000000351d72ca */ /* 0x000fe200000e0000 */
[----:B------:R0:W-:Y:S01]  /*7b40*/  UTMALDG.4D.MULTICAST [UR32], [UR22], UR5, desc[UR6] ;  /* 0x00000620160073b4 */ /* 0x0001e20008019805 */
[----:B------:R-:W-:Y:S01]  /*7b50*/  R2UR UR8, R32 ;  /* 0x00000000200872ca */ /* 0x000fe200000e0000 */
[----:B-1----:R-:W-:Y:S01]  /*7b60*/  UIADD3 UR40, UR4, 0x15800, URZ ;  /* 0x0001580004287890 */ /* 0x002fe2000fffe03f */
[----:B------:R-:W-:Y:S01]  /*7b70*/  R2UR UR53, R17 ;  /* 0x00000000113572ca */ /* 0x000fe200000e0000 */
[----:B------:R-:W-:Y:S01]  /*7b80*/  UMOV UR46, UR35 ;  /* 0x00000023002e7c82 */ /* 0x000fe20008000000 */
[----:B------:R-:W-:-:S02]  /*7b90*/  R2UR UR52, R19 ;  /* 0x00000000133472ca */ /* 0x000fc400000e0000 */
[----:B------:R-:W-:Y:S01]  /*7ba0*/  MOV R17, UR26 ;  /* 0x0000001a00117c02 */ /* 0x000fe20008000f00 */
[----:B------:R-:W-:Y:S01]  /*7bb0*/  UMOV UR39, UR27 ;  /* 0x0000001b00277c82 */ /* 0x000fe20008000000 */
[----:B------:R-:W-:Y:S02]  /*7bc0*/  MOV R19, UR25 ;  /* 0x0000001900137c02 */ /* 0x000fe40008000f00 */
[----:B------:R-:W-:Y:S01]  /*7bd0*/  R2UR UR51, R28 ;  /* 0x000000001c3372ca */ /* 0x000fe200000e0000 */
[----:B------:R1:W-:Y:S01]  /*7be0*/  UTMALDG.4D.MULTICAST [UR24], [UR22], UR5, desc[UR6] ;  /* 0x00000618160073b4 */ /* 0x0003e20008019805 */
[----:B------:R-:W-:Y:S02]  /*7bf0*/  R2UR UR45, R42 ;  /* 0x000000002a2d72ca */ /* 0x000fe400000e0000 */
[----:B------:R-:W-:Y:S02]  /*7c00*/  R2UR UR44, R43 ;  /* 0x000000002b2c72ca */ /* 0x000fe400000e0000 */
[----:B------:R-:W-:Y:S01]  /*7c10*/  R2UR UR43, R29 ;  /* 0x000000001d2b72ca */ /* 0x000fe200000e0000 */
[----:B------:R2:W-:Y:S06]  /*7c20*/  UTMALDG.4D.MULTICAST [UR56], [UR22], UR5, desc[UR6] ;  /* 0x00000638160073b4 */ /* 0x0005ec0008019805 */
[----:B------:R-:W-:-:S02]  /*7c30*/  MOV R47, UR51 ;  /* 0x00000033002f7c02 */ /* 0x000fc40008000f00 */
[----:B0-----:R-:W-:Y:S01]  /*7c40*/  R2UR UR37, R44 ;  /* 0x000000002c2572ca */ /* 0x001fe200000e0000 */
[----:B------:R-:W-:Y:S01]  /*7c50*/  UIADD3 UR32, UR4, 0x16000, URZ ;  /* 0x0001600004207890 */ /* 0x000fe2000fffe03f */
[----:B------:R-:W-:Y:S02]  /*7c60*/  R2UR UR36, R45 ;  /* 0x000000002d2472ca */ /* 0x000fe400000e0000 */
[----:B------:R-:W-:Y:S02]  /*7c70*/  R2UR UR35, R30 ;  /* 0x000000001e2372ca */ /* 0x000fe400000e0000 */
[----:B------:R-:W-:Y:S02]  /*7c80*/  MOV R44, UR49 ;  /* 0x00000031002c7c02 */ /* 0x000fe40008000f00 */
[----:B-1----:R-:W-:Y:S01]  /*7c90*/  R2UR UR29, R14 ;  /* 0x000000000e1d72ca */ /* 0x002fe200000e0000 */
[----:B------:R-:W-:Y:S01]  /*7ca0*/  IMAD.U32 R14, RZ, RZ, UR8 ;  /* 0x00000008ff0e7e24 */ /* 0x000fe2000f8e00ff */
[----:B------:R-:W-:Y:S01]  /*7cb0*/  R2UR UR28, R15 ;  /* 0x000000000f1c72ca */ /* 0x000fe200000e0000 */
[----:B------:R-:W-:Y:S01]  /*7cc0*/  UIADD3 UR24, UR4, 0x14800, URZ ;  /* 0x0001480004187890 */ /* 0x000fe2000fffe03f */
[----:B------:R-:W-:Y:S01]  /*7cd0*/  R2UR UR27, R16 ;  /* 0x00000000101b72ca */ /* 0x000fe200000e0000 */
[----:B------:R-:W-:Y:S01]  /*7ce0*/  IMAD.U32 R16, RZ, RZ, UR10 ;  /* 0x0000000aff107e24 */ /* 0x000fe2000f8e00ff */
[----:B------:R-:W-:Y:S01]  /*7cf0*/  R2UR UR26, R17 ;  /* 0x00000000111a72ca */ /* 0x000fe200000e0000 */
[----:B------:R-:W-:Y:S01]  /*7d00*/  IMAD.U32 R17, RZ, RZ, UR10 ;  /* 0x0000000aff117e24 */ /* 0x000fe2000f8e00ff */
[----:B------:R-:W-:Y:S01]  /*7d10*/  R2UR UR25, R19 ;  /* 0x00000000131972ca */ /* 0x000fe200000e0000 */
[----:B------:R-:W-:Y:S01]  /*7d20*/  UMOV UR10, UR30 ;  /* 0x0000001e000a7c82 */ /* 0x000fe20008000000 */
[----:B------:R-:W-:Y:S01]  /*7d30*/  R2UR UR8, R33 ;  /* 0x00000000210872ca */ /* 0x000fe200000e0000 */
[----:B--2---:R-:W-:Y:S01]  /*7d40*/  UIADD3 UR56, UR4, 0x14400, URZ ;  /* 0x0001440004387890 */ /* 0x004fe2000fffe03f */
[----:B------:R-:W-:-:S05]  /*7d50*/  UMOV UR58, UR30 ;  /* 0x0000001e003a7c82 */ /* 0x000fca0008000000 */
[----:B------:R-:W-:-:S04]  /*7d60*/  UMOV UR38, UR27 ;  /* 0x0000001b00267c82 */ /* 0x000fc80008000000 */
[----:B------:R0:W-:Y:S02]  /*7d70*/  UTMALDG.4D.MULTICAST [UR24], [UR22], UR5, desc[UR6] ;  /* 0x00000618160073b4 */ /* 0x0001e40008019805 */
[----:B------:R-:W-:Y:S01]  /*7d80*/  IMAD.U32 R15, RZ, RZ, UR8 ;  /* 0x00000008ff0f7e24 */ /* 0x000fe2000f8e00ff */
[----:B------:R-:W-:Y:S01]  /*7d90*/  UIADD3 UR8, UR4, 0x10c00, URZ ;  /* 0x00010c0004087890 */ /* 0x000fe2000fffe03f */
[----:B------:R1:W-:Y:S01]  /*7da0*/  UTMALDG.4D.MULTICAST [UR48], [UR22], UR5, desc[UR6] ;  /* 0x00000630160073b4 */ /* 0x0003e20008019805 */
[----:B------:R2:W-:Y:S01]  /*7db0*/  UTMALDG.4D.MULTICAST [UR40], [UR22], UR5, desc[UR6] ;  /* 0x00000628160073b4 */ /* 0x0005e20008019805 */
[----:B------:R3:W-:Y:S01]  /*7dc0*/  UTMALDG.4D.MULTICAST [UR32], [UR22], UR5, desc[UR6] ;  /* 0x00000620160073b4 */ /* 0x0007e20008019805 */
[----:B0-----:R-:W-:Y:S01]  /*7dd0*/  R2UR UR29, R48 ;  /* 0x00000000301d72ca */ /* 0x001fe200000e0000 */
[----:B------:R-:W-:Y:S01]  /*7de0*/  UIADD3 UR24, UR4, 0x10400, URZ ;  /* 0x0001040004187890 */ /* 0x000fe2000fffe03f */
[----:B------:R-:W-:Y:S01]  /*7df0*/  R2UR UR28, R49 ;  /* 0x00000000311c72ca */ /* 0x000fe200000e0000 */
[----:B------:R-:W-:Y:S01]  /*7e00*/  UMOV UR25, UR9 ;  /* 0x0000000900197c82 */ /* 0x000fe20008000000 */
[----:B------:R-:W-:Y:S01]  /*7e10*/  R2UR UR27, R50 ;  /* 0x00000000321b72ca */ /* 0x000fe200000e0000 */
[----:B------:R-:W-:Y:S01]  /*7e20*/  UMOV UR26, UR30 ;  /* 0x0000001e001a7c82 */ /* 0x000fe20008000000 */
[----:B-1----:R-:W-:Y:S01]  /*7e30*/  R2UR UR50, R17 ;  /* 0x00000000113272ca */ /* 0x002fe200000e0000 */
[----:B------:R-:W-:Y:S01]  /*7e40*/  UIADD3 UR48, UR4, 0x17800, URZ ;  /* 0x0001780004307890 */ /* 0x000fe2000fffe03f */
[----:B------:R-:W-:-:S02]  /*7e50*/  R2UR UR51, R15 ;  /* 0x000000000f3372ca */ /* 0x000fc400000e0000 */
[----:B------:R-:W-:-:S03]  /*7e60*/  MOV R15, UR46 ;  /* 0x0000002e000f7c02 */ /* 0x000fc60008000f00 */
[----:B------:R-:W-:Y:S01]  /*7e70*/  UMOV UR53, UR29 ;  /* 0x0000001d00357c82 */ /* 0x000fe20008000000 */
[----:B------:R-:W-:Y:S01]  /*7e80*/  UMOV UR21, UR29 ;  /* 0x0000001d00157c82 */ /* 0x000fe20008000000 */
[----:B------:R-:W-:Y:S01]  /*7e90*/  MOV R45, UR48 ;  /* 0x00000030002d7c02 */ /* 0x000fe20008000f00 */
[----:B--2---:R-:W-:Y:S01]  /*7ea0*/  UIADD3 UR40, UR4, 0x16800, URZ ;  /* 0x0001680004287890 */ /* 0x004fe2000fffe03f */
[----:B------:R-:W-:Y:S01]  /*7eb0*/  R2UR UR42, R52 ;  /* 0x00000000342a72ca */ /* 0x000fe200000e0000 */
[----:B------:R-:W-:Y:S01]  /*7ec0*/  UIADD3 UR48, UR4, 0x17000, URZ ;  /* 0x0001700004307890 */ /* 0x000fe2000fffe03f */
[----:B------:R-:W-:Y:S01]  /*7ed0*/  MOV R17, UR53 ;  /* 0x0000003500117c02 */ /* 0x000fe20008000f00 */
[----:B------:R-:W-:Y:S01]  /*7ee0*/  UMOV UR52, UR28 ;  /* 0x0000001c00347c82 */ /* 0x000fe20008000000 */
[----:B------:R-:W-:Y:S01]  /*7ef0*/  MOV R43, UR50 ;  /* 0x00000032002b7c02 */ /* 0x000fe20008000f00 */
[----:B------:R-:W-:Y:S01]  /*7f00*/  UMOV UR44, UR28 ;  /* 0x0000001c002c7c82 */ /* 0x000fe20008000000 */
[----:B------:R-:W-:Y:S01]  /*7f10*/  R2UR UR50, R16 ;  /* 0x00000000103272ca */ /* 0x000fe200000e0000 */
[----:B------:R-:W-:Y:S01]  /*7f20*/  UMOV UR45, UR29 ;  /* 0x0000001d002d7c82 */ /* 0x000fe20008000000 */
[----:B------:R-:W-:Y:S01]  /*7f30*/  MOV R16, UR43 ;  /* 0x0000002b00107c02 */ /* 0x000fe20008000f00 */
[----:B------:R-:W-:Y:S01]  /*7f40*/  UMOV UR20, UR28 ;  /* 0x0000001c00147c82 */ /* 0x000fe20008000000 */
[----:B------:R-:W-:Y:S01]  /*7f50*/  MOV R42, UR51 ;  /* 0x00000033002a7c02 */ /* 0x000fe20008000f00 */
[----:B---3--:R-:W-:Y:S01]  /*7f60*/  UMOV UR36, UR28 ;  /* 0x0000001c00247c82 */ /* 0x008fe20008000000 */
[----:B------:R-:W-:Y:S01]  /*7f70*/  R2UR UR43, R51 ;  /* 0x00000000332b72ca */ /* 0x000fe200000e0000 */
[----:B------:R-:W-:Y:S01]  /*7f80*/  UMOV UR37, UR29 ;  /* 0x0000001d00257c82 */ /* 0x000fe20008000000 */
[----:B------:R-:W-:Y:S01]  /*7f90*/  R2UR UR51, R14 ;  /* 0x000000000e3372ca */ /* 0x000fe200000e0000 */
[----:B------:R-:W-:Y:S01]  /*7fa0*/  UMOV UR34, UR30 ;  /* 0x0000001e00227c82 */ /* 0x000fe20008000000 */
[----:B------:R-:W-:Y:S01]  /*7fb0*/  MOV R19, UR52 ;  /* 0x0000003400137c02 */ /* 0x000fe20008000f00 */
[----:B------:R-:W-:Y:S01]  /*7fc0*/  UMOV UR60, UR28 ;  /* 0x0000001c003c7c82 */ /* 0x000fe20008000000 */
[----:B------:R-:W-:Y:S01]  /*7fd0*/  MOV R14, UR47 ;  /* 0x0000002f000e7c02 */ /* 0x000fe20008000f00 */
[----:B------:R-:W-:Y:S01]  /*7fe0*/  UMOV UR61, UR29 ;  /* 0x0000001d003d7c82 */ /* 0x000fe20008000000 */
[----:B------:R-:W-:-:S02]  /*7ff0*/  R2UR UR46, R15 ;  /* 0x000000000f2e72ca */ /* 0x000fc400000e0000 */
[----:B------:R-:W0:Y:S01]  /*8000*/  LDC R15, c[0x0][0x3c8] ;  /* 0x0000f200ff0f7b82 */ /* 0x000e220000000800 */
[----:B------:R-:W-:Y:S01]  /*8010*/  R2UR UR47, R14 ;  /* 0x000000000e2f72ca */ /* 0x000fe200000e0000 */
[----:B------:R-:W-:Y:S01]  /*8020*/  VIADD R14, R11, 0x1 ;  /* 0x000000010b0e7836 */ /* 0x000fe20000000000 */
[----:B------:R1:W-:Y:S01]  /*8030*/  UTMALDG.4D.MULTICAST [UR40], [UR22], UR5, desc[UR6] ;  /* 0x00000628160073b4 */ /* 0x0003e20008019805 */
[----:B------:R-:W-:Y:S01]  /*8040*/  UMOV UR32, UR43 ;  /* 0x0000002b00207c82 */ /* 0x000fe20008000000 */
[----:B------:R-:W-:Y:S01]  /*8050*/  UMOV UR15, UR51 ;  /* 0x00000033000f7c82 */ /* 0x000fe20008000000 */
[----:B------:R-:W-:Y:S01]  /*8060*/  MOV R51, UR35 ;  /* 0x0000002300337c02 */ /* 0x000fe20008000f00 */
[----:B------:R-:W-:Y:S01]  /*8070*/  @P2 IMAD.MOV R14, RZ, RZ, R11 ;  /* 0x000000ffff0e2224 */ /* 0x000fe200078e020b */
[----:B------:R-:W-:Y:S02]  /*8080*/  MOV R49, UR37 ;  /* 0x0000002500317c02 */ /* 0x000fe40008000f00 */
[----:B------:R-:W-:Y:S01]  /*8090*/  MOV R50, UR36 ;  /* 0x0000002400327c02 */ /* 0x000fe20008000f00 */
[----:B------:R2:W-:Y:S01]  /*80a0*/  UTMALDG.4D.MULTICAST [UR48], [UR22], UR5, desc[UR6] ;  /* 0x00000630160073b4 */ /* 0x0005e20008019805 */
[----:B------:R-:W-:-:S02]  /*80b0*/  MOV R46, UR45 ;  /* 0x0000002d002e7c02 */ /* 0x000fc40008000f00 */
[----:B0-----:R-:W-:Y:S01]  /*80c0*/  ISETP.NE.AND P3, PT, R14, R15, PT ;  /* 0x0000000f0e00720c */ /* 0x001fe20003f65270 */
[----:B------:R-:W-:Y:S01]  /*80d0*/  VIADD R15, R8, 0x1 ;  /* 0x00000001080f7836 */ /* 0x000fe20000000000 */
[----:B-1----:R-:W-:Y:S01]  /*80e0*/  R2UR UR43, R16 ;  /* 0x00000000102b72ca */ /* 0x002fe200000e0000 */
[----:B------:R-:W-:Y:S01]  /*80f0*/  UIADD3 UR40, UR4, 0x12c00, URZ ;  /* 0x00012c0004287890 */ /* 0x000fe2000fffe03f */
[----:B------:R-:W-:-:S09]  /*8100*/  UMOV UR42, UR30 ;  /* 0x0000001e002a7c82 */ /* 0x000fd20008000000 */
[----:B------:R-:W-:Y:S01]  /*8110*/  @P3 IMAD.MOV R15, RZ, RZ, R8 ;  /* 0x000000ffff0f3224 */ /* 0x000fe200078e0208 */
[----:B--2---:R-:W-:Y:S02]  /*8120*/  R2UR UR53, R17 ;  /* 0x00000000113572ca */ /* 0x004fe400000e0000 */
[----:B------:R-:W-:Y:S01]  /*8130*/  R2UR UR52, R19 ;  /* 0x00000000133472ca */ /* 0x000fe200000e0000 */
[----:B------:R-:W-:Y:S01]  /*8140*/  IMAD.MOV.U32 R8, RZ, RZ, R15 ;  /* 0x000000ffff087224 */ /* 0x000fe200078e000f */
[----:B------:R-:W-:Y:S02]  /*8150*/  R2UR UR51, R42 ;  /* 0x000000002a3372ca */ /* 0x000fe400000e0000 */
[----:B------:R-:W-:Y:S02]  /*8160*/  R2UR UR50, R43 ;  /* 0x000000002b3272ca */ /* 0x000fe400000e0000 */
[----:B------:R-:W-:Y:S02]  /*8170*/  R2UR UR49, R44 ;  /* 0x000000002c3172ca */ /* 0x000fe400000e0000 */
[----:B------:R-:W-:-:S02]  /*8180*/  R2UR UR48, R45 ;  /* 0x000000002d3072ca */ /* 0x000fc400000e0000 */
[----:B------:R-:W-:Y:S02]  /*8190*/  MOV R42, UR37 ;  /* 0x00000025002a7c02 */ /* 0x000fe40008000f00 */
[----:B------:R-:W-:Y:S02]  /*81a0*/  MOV R43, UR36 ;  /* 0x00000024002b7c02 */ /* 0x000fe40008000f00 */
[----:B------:R-:W-:Y:S01]  /*81b0*/  MOV R45, UR33 ;  /* 0x00000021002d7c02 */ /* 0x000fe20008000f00 */
[----:B------:R-:W-:Y:S01]  /*81c0*/  UMOV UR14, UR51 ;  /* 0x00000033000e7c82 */ /* 0x000fe20008000000 */
[----:B------:R-:W-:-:S05]  /*81d0*/  MOV R48, UR43 ;  /* 0x0000002b00307c02 */ /* 0x000fca0008000f00 */
[----:B------:R0:W-:Y:S01]  /*81e0*/  UTMALDG.4D.MULTICAST [UR48], [UR22], UR5, desc[UR6] ;  /* 0x00000630160073b4 */ /* 0x0001e20008019805 */
[----:B------:R1:W-:Y:S01]  /*81f0*/  UTMALDG.4D.MULTICAST [UR24], [UR22], UR5, desc[UR6] ;  /* 0x00000618160073b4 */ /* 0x0003e20008019805 */
[----:B------:R2:W-:Y:S01]  /*8200*/  UTMALDG.4D.MULTICAST [UR8], [UR22], UR5, desc[UR6] ;  /* 0x00000608160073b4 */ /* 0x0005e20008019805 */
[----:B------:R3:W-:Y:S01]  /*8210*/  UTMALDG.4D.MULTICAST [UR16], [UR22], UR5, desc[UR6] ;  /* 0x00000610160073b4 */ /* 0x0007e20008019805 */
[----:B0-----:R-:W-:Y:S01]  /*8220*/  R2UR UR51, R47 ;  /* 0x000000002f3372ca */ /* 0x001fe200000e0000 */
[----:B------:R-:W-:Y:S01]  /*8230*/  UIADD3 UR48, UR4, 0x11c00, URZ ;  /* 0x00011c0004307890 */ /* 0x000fe2000fffe03f */
[----:B------:R-:W-:Y:S01]  /*8240*/  MOV R47, UR44 ;  /* 0x0000002c002f7c02 */ /* 0x000fe20008000f00 */
[----:B------:R-:W-:Y:S01]  /*8250*/  UMOV UR52, UR28 ;  /* 0x0000001c00347c82 */ /* 0x000fe20008000000 */
[----:B------:R-:W-:Y:S01]  /*8260*/  UMOV UR53, UR29 ;  /* 0x0000001d00357c82 */ /* 0x000fe20008000000 */
[----:B------:R-:W-:Y:S01]  /*8270*/  MOV R17, UR52 ;  /* 0x0000003400117c02 */ /* 0x000fe20008000f00 */
[----:B------:R-:W-:Y:S01]  /*8280*/  UMOV UR49, UR9 ;  /* 0x0000000900317c82 */ /* 0x000fe20008000000 */
[----:B------:R-:W-:Y:S01]  /*8290*/  MOV R16, UR53 ;  /* 0x0000003500107c02 */ /* 0x000fe20008000f00 */
[----:B-1----:R-:W-:Y:S01]  /*82a0*/  UMOV UR27, UR32 ;  /* 0x00000020001b7c82 */ /* 0x002fe20008000000 */
[----:B------:R-:W-:Y:S01]  /*82b0*/  UIADD3 UR32, UR4, 0x12400, URZ ;  /* 0x0001240004207890 */ /* 0x000fe2000fffe03f */
[----:B------:R-:W-:Y:S01]  /*82c0*/  UMOV UR50, UR30 ;  /* 0x0000001e00327c82 */ /* 0x000fe20008000000 */
[----:B------:R-:W-:-:S02]  /*82d0*/  UIADD3 UR24, UR4, 0x16c00, URZ ;  /* 0x00016c0004187890 */ /* 0x000fc4000fffe03f */
[----:B------:R-:W-:Y:S01]  /*82e0*/  MOV R19, UR51 ;  /* 0x0000003300137c02 */ /* 0x000fe20008000f00 */
[----:B------:R-:W-:Y:S02]  /*82f0*/  UMOV UR51, UR31 ;  /* 0x0000001f00337c82 */ /* 0x000fe40008000000 */
[----:B------:R0:W-:Y:S01]  /*8300*/  UTMALDG.4D.MULTICAST [UR48], [UR22], UR5, desc[UR6] ;  /* 0x00000630160073b4 */ /* 0x0001e20008019805 */
[----:B--2---:R-:W-:Y:S01]  /*8310*/  UMOV UR10, UR54 ;  /* 0x00000036000a7c82 */ /* 0x004fe20008000000 */
[----:B------:R-:W-:Y:S01]  /*8320*/  UMOV UR8, UR46 ;  /* 0x0000002e00087c82 */ /* 0x000fe20008000000 */
[----:B------:R-:W-:Y:S01]  /*8330*/  UMOV UR11, UR38 ;  /* 0x00000026000b7c82 */ /* 0x000fe20008000000 */
[----:B------:R-:W-:Y:S01]  /*8340*/  UMOV UR12, UR28 ;  /* 0x0000001c000c7c82 */ /* 0x000fe20008000000 */
[----:B------:R-:W-:Y:S01]  /*8350*/  UMOV UR13, UR29 ;  /* 0x0000001d000d7c82 */ /* 0x000fe20008000000 */
[----:B---3--:R-:W-:Y:S01]  /*8360*/  UMOV UR16, UR39 ;  /* 0x0000002700107c82 */ /* 0x008fe20008000000 */
[----:B------:R-:W-:Y:S01]  /*8370*/  UMOV UR17, UR47 ;  /* 0x0000002f00117c82 */ /* 0x000fe20008000000 */
[----:B------:R-:W-:Y:S01]  /*8380*/  UMOV UR35, UR16 ;  /* 0x0000001000237c82 */ /* 0x000fe20008000000 */
[----:B------:R-:W-:Y:S01]  /*8390*/  UMOV UR43, UR17 ;  /* 0x00000011002b7c82 */ /* 0x000fe20008000000 */
[----:B------:R-:W-:Y:S01]  /*83a0*/  MOV R44, UR35 ;  /* 0x00000023002c7c02 */ /* 0x000fe20008000f00 */
[----:B------:R-:W-:Y:S01]  /*83b0*/  UMOV UR35, UR10 ;  /* 0x0000000a00237c82 */ /* 0x000fe20008000000 */
[----:B------:R-:W-:Y:S01]  /*83c0*/  UMOV UR10, UR30 ;  /* 0x0000001e000a7c82 */ /* 0x000fe20008000000 */
[----:B------:R1:W-:Y:S01]  /*83d0*/  UTMALDG.4D.MULTICAST [UR32], [UR22], UR5, desc[UR6] ;  /* 0x00000620160073b4 */ /* 0x0003e20008019805 */
[----:B------:R-:W-:Y:S01]  /*83e0*/  UIADD3 UR16, UR4, 0x17400, URZ ;  /* 0x0001740004107890 */ /* 0x000fe2000fffe03f */
[----:B------:R-:W-:Y:S01]  /*83f0*/  UMOV UR19, UR15 ;  /* 0x0000000f00137c82 */ /* 0x000fe20008000000 */
[----:B------:R-:W-:Y:S01]  /*8400*/  UMOV UR17, UR9 ;  /* 0x0000000900117c82 */ /* 0x000fe20008000000 */
[----:B------:R2:W-:Y:S01]  /*8410*/  UTMALDG.4D.MULTICAST [UR40], [UR22], UR5, desc[UR6] ;  /* 0x00000628160073b4 */ /* 0x0005e20008019805 */
[----:B0-----:R-:W-:Y:S01]  /*8420*/  R2UR UR53, R16 ;  /* 0x00000000103572ca */ /* 0x001fe200000e0000 */
[----:B------:R-:W-:Y:S01]  /*8430*/  UIADD3 UR48, UR4, 0x13400, URZ ;  /* 0x0001340004307890 */ /* 0x000fe2000fffe03f */
[----:B------:R-:W-:-:S02]  /*8440*/  R2UR UR52, R17 ;  /* 0x00000000113472ca */ /* 0x000fc400000e0000 */
[----:B------:R-:W-:Y:S02]  /*8450*/  R2UR UR51, R19 ;  /* 0x00000000133372ca */ /* 0x000fe400000e0000 */
[----:B------:R-:W-:-:S07]  /*8460*/  MOV R19, UR49 ;  /* 0x0000003100137c02 */ /* 0x000fce0008000f00 */
[----:B------:R-:W-:Y:S01]  /*8470*/  MOV R11, UR53 ;  /* 0x00000035000b7c02 */ /* 0x000fe20008000f00 */
[----:B------:R-:W-:Y:S01]  /*8480*/  UMOV UR53, UR29 ;  /* 0x0000001d00357c82 */ /* 0x000fe20008000000 */
[----:B-1----:R-:W-:Y:S01]  /*8490*/  R2UR UR37, R42 ;  /* 0x000000002a2572ca */ /* 0x002fe200000e0000 */
[----:B------:R-:W-:Y:S01]  /*84a0*/  UIADD3 UR32, UR4, 0x13c00, URZ ;  /* 0x00013c0004207890 */ /* 0x000fe2000fffe03f */
[----:B------:R-:W-:Y:S02]  /*84b0*/  R2UR UR36, R43 ;  /* 0x000000002b2472ca */ /* 0x000fe400000e0000 */
[----:B------:R-:W-:Y:S02]  /*84c0*/  R2UR UR35, R44 ;  /* 0x000000002c2372ca */ /* 0x000fe400000e0000 */
[----:B------:R-:W-:Y:S02]  /*84d0*/  R2UR UR33, R45 ;  /* 0x000000002d2172ca */ /* 0x000fe400000e0000 */
[----:B------:R-:W-:Y:S01]  /*84e0*/  MOV R16, UR52 ;  /* 0x0000003400107c02 */ /* 0x000fe20008000f00 */
[----:B------:R-:W-:Y:S01]  /*84f0*/  UMOV UR52, UR28 ;  /* 0x0000001c00347c82 */ /* 0x000fe20008000000 */
[----:B------:R-:W-:Y:S01]  /*8500*/  MOV R17, UR51 ;  /* 0x0000003300117c02 */ /* 0x000fe20008000f00 */
[----:B------:R-:W-:Y:S01]  /*8510*/  UMOV UR51, UR8 ;  /* 0x0000000800337c82 */ /* 0x000fe20008000000 */
[----:B------:R-:W-:Y:S01]  /*8520*/  UIADD3 UR8, UR4, 0x14c00, URZ ;  /* 0x00014c0004087890 */ /* 0x000fe2000fffe03f */
[----:B------:R0:W-:Y:S01]  /*8530*/  UTMALDG.4D.MULTICAST [UR48], [UR22], UR5, desc[UR6] ;  /* 0x00000630160073b4 */ /* 0x0001e20008019805 */
[----:B--2---:R-:W-:Y:S01]  /*8540*/  R2UR UR45, R46 ;  /* 0x000000002e2d72ca */ /* 0x004fe200000e0000 */
[----:B------:R-:W-:Y:S01]  /*8550*/  UIADD3 UR40, UR4, 0x15c00, URZ ;  /* 0x00015c0004287890 */ /* 0x000fe2000fffe03f */
[----:B------:R-:W-:-:S02]  /*8560*/  R2UR UR44, R47 ;  /* 0x000000002f2c72ca */ /* 0x000fc400000e0000 */
[----:B------:R-:W-:Y:S01]  /*8570*/  R2UR UR43, R48 ;  /* 0x00000000302b72ca */ /* 0x000fe200000e0000 */
[----:B------:R1:W-:Y:S01]  /*8580*/  UTMALDG.4D.MULTICAST [UR32], [UR22], UR5, desc[UR6] ;  /* 0x00000620160073b4 */ /* 0x0003e20008019805 */
[----:B------:R-:W-:Y:S01]  /*8590*/  UTMALDG.4D.MULTICAST [UR56], [UR22], UR5, desc[UR6] ;  /* 0x00000638160073b4 */ /* 0x000fe20008019805 */
[----:B------:R2:W-:Y:S01]  /*85a0*/  UTMALDG.4D.MULTICAST [UR8], [UR22], UR5, desc[UR6] ;  /* 0x00000608160073b4 */ /* 0x0005e20008019805 */
[----:B0-----:R-:W-:Y:S01]  /*85b0*/  R2UR UR53, R11 ;  /* 0x000000000b3572ca */ /* 0x001fe200000e0000 */
[----:B------:R-:W-:Y:S01]  /*85c0*/  UIADD3 UR48, UR4, 0x15400, URZ ;  /* 0x0001540004307890 */ /* 0x000fe2000fffe03f */
[----:B------:R-:W-:Y:S02]  /*85d0*/  R2UR UR52, R16 ;  /* 0x00000000103472ca */ /* 0x000fe400000e0000 */
[----:B------:R-:W-:Y:S02]  /*85e0*/  R2UR UR51, R17 ;  /* 0x00000000113372ca */ /* 0x000fe400000e0000 */
[----:B------:R-:W-:-:S02]  /*85f0*/  R2UR UR49, R19 ;  /* 0x00000000133172ca */ /* 0x000fc400000e0000 */
[----:B-1----:R-:W-:Y:S01]  /*8600*/  R2UR UR37, R49 ;  /* 0x00000000312572ca */ /* 0x002fe200000e0000 */
[----:B------:R-:W-:Y:S01]  /*8610*/  UIADD3 UR32, UR4, 0x16400, URZ ;  /* 0x0001640004207890 */ /* 0x000fe2000fffe03f */
[----:B------:R-:W-:Y:S01]  /*8620*/  R2UR UR36, R50 ;  /* 0x00000000322472ca */ /* 0x000fe200000e0000 */
[----:B------:R-:W-:Y:S01]  /*8630*/  UMOV UR33, UR9 ;  /* 0x0000000900217c82 */ /* 0x000fe20008000000 */
[----:B------:R-:W-:Y:S02]  /*8640*/  R2UR UR35, R51 ;  /* 0x00000000332372ca */ /* 0x000fe400000e0000 */
[----:B------:R-:W-:Y:S02]  /*8650*/  SEL R16, RZ, 0x1, P4 ;  /* 0x00000001ff107807 */ /* 0x000fe40002000000 */
[----:B------:R-:W-:Y:S02]  /*8660*/  SEL R11, R14, RZ, P3 ;  /* 0x000000ff0e0b7207 */ /* 0x000fe40001800000 */
[----:B------:R-:W-:Y:S01]  /*8670*/  LOP3.LUT R5, R5, R16, RZ, 0x3c, !PT ;  /* 0x0000001005057212 */ /* 0x000fe200078e3cff */
[----:B------:R0:W-:Y:S01]  /*8680*/  UTMALDG.4D.MULTICAST [UR48], [UR22], UR5, desc[UR6] ;  /* 0x00000630160073b4 */ /* 0x0001e20008019805 */
[----:B--2---:R-:W-:Y:S01]  /*8690*/  UIADD3 UR8, UR4, 0x17c00, URZ ;  /* 0x00017c0004087890 */ /* 0x004fe2000fffe03f */
[----:B------:R-:W-:Y:S01]  /*86a0*/  UMOV UR11, UR14 ;  /* 0x0000000e000b7c82 */ /* 0x000fe20008000000 */
[----:B------:R0:W-:Y:S03]  /*86b0*/  UTMALDG.4D.MULTICAST [UR40], [UR22], UR5, desc[UR6] ;  /* 0x00000628160073b4 */ /* 0x0001e60008019805 */
[----:B------:R0:W-:Y:S01]  /*86c0*/  UTMALDG.4D.MULTICAST [UR32], [UR22], UR5, desc[UR6] ;  /* 0x00000620160073b4 */ /* 0x0001e20008019805 */
[----:B------:R0:W-:Y:S01]  /*86d0*/  UTMALDG.4D.MULTICAST [UR24], [UR22], UR5, desc[UR6] ;  /* 0x00000618160073b4 */ /* 0x0001e20008019805 */
[----:B------:R0:W-:Y:S02]  /*86e0*/  UTMALDG.4D.MULTICAST [UR16], [UR22], UR5, desc[UR6] ;  /* 0x00000610160073b4 */ /* 0x0001e40008019805 */
[----:B------:R0:W-:Y:S02]  /*86f0*/  UTMALDG.4D.MULTICAST [UR8], [UR22], UR5, desc[UR6] ;  /* 0x00000608160073b4 */ /* 0x0001e40008019805 */
[----:B0-----:R-:W-:Y:S05]  /*8700*/  @P5 BRA `(.L_x_154) ;  /* 0xffffffd4002c5947 */ /* 0x001fea000383ffff */
.L_x_150:
[----:B------:R-:W-:Y:S05]  /*8710*/  WARPSYNC.ALL ;  /* 0x0000000000007948 */ /* 0x000fea0003800000 */
[----:B------:R-:W-:-:S13]  /*8720*/  ELECT P0, URZ, PT ;  /* 0x00000000003f782f */ /* 0x000fda0003800000 */
[----:B------:R-:W-:Y:S05]  /*8730*/  @!P0 EXIT ;  /* 0x000000000000894d */ /* 0x000fea0003800000 */
[----:B------:R-:W-:-:S04]  /*8740*/  LOP3.LUT R3, R3, 0x2, RZ, 0xfc, !PT ;  /* 0x0000000203037812 */ /* 0x000fc800078efcff */
[----:B------:R-:W-:-:S13]  /*8750*/  ISETP.NE.AND P0, PT, R3, 0x3, PT ;  /* 0x000000030300780c */ /* 0x000fda0003f05270 */
[----:B------:R-:W-:Y:S05]  /*8760*/  @!P0 BRA `(.L_x_155) ;  /* 0x0000000000048947 */ /* 0x000fea0003800000 */
[----:B------:R-:W-:Y:S01]  /*8770*/  BPT.TRAP 0x1 ;  /* 0x000000040000795c */ /* 0x000fe20000300000 */
.L_x_155:
[----:B------:R-:W-:Y:S01]  /*8780*/  MOV R3, 0x400 ;  /* 0x0000040000037802 */ /* 0x000fe20000000f00 */
[C---:B---3--:R-:W-:Y:S01]  /*8790*/  IMAD.SHL.U32 R2, R6.reuse, 0x8, RZ ;  /* 0x0000000806027824 */ /* 0x048fe200078e00ff */
[----:B------:R-:W-:Y:S02]  /*87a0*/  LOP3.LUT P0, RZ, R6, 0x4, RZ, 0xc0, !PT ;  /* 0x0000000406ff7812 */ /* 0x000fe4000780c0ff */
[----:B------:R-:W-:Y:S02]  /*87b0*/  LEA R0, R0, R3, 0x18 ;  /* 0x0000000300007211 */ /* 0x000fe400078ec0ff */
[----:B------:R-:W-:Y:S02]  /*87c0*/  LOP3.LUT R3, R2, 0x18, RZ, 0xc0, !PT ;  /* 0x0000001802037812 */ /* 0x000fe400078ec0ff */
[----:B------:R-:W-:Y:S01]  /*87d0*/  SEL R2, RZ, 0x1, P0 ;  /* 0x00000001ff027807 */ /* 0x000fe20000000000 */
[----:B------:R-:W-:Y:S01]  /*87e0*/  VIADD R0, R0, 0x30020 ;  /* 0x0003002000007836 */ /* 0x000fe20000000000 */
[----:B------:R-:W-:-:S02]  /*87f0*/  LOP3.LUT R6, R6, 0x3, RZ, 0xc0, !PT ;  /* 0x0000000306067812 */ /* 0x000fc400078ec0ff */
[----:B------:R-:W-:Y:S01]  /*8800*/  SHF.L.U32 R2, R2, 0x1f, RZ ;  /* 0x0000001f02027819 */ /* 0x000fe200000006ff */
[----:B------:R-:W-:-:S07]  /*8810*/  IMAD.IADD R3, R0, 0x1, R3 ;  /* 0x0000000100037824 */ /* 0x000fce00078e0203 */
.L_x_156:
[----:B0-----:R0:W1:Y:S02]  /*8820*/  SYNCS.PHASECHK.TRANS64.TRYWAIT P1, [R3+URZ], R2 ;  /* 0x00000002030075a7 */ /* 0x001064000802017f */
[----:B-1----:R-:W-:Y:S05]  /*8830*/  @!P1 NANOSLEEP.SYNCS 0x989680 ;  /* 0x009896800000995d */ /* 0x002fea0003900000 */
[----:B------:R-:W1:Y:S02]  /*8840*/  @!P1 SYNCS.PHASECHK.TRANS64 P1, [R3+URZ], R2 ;  /* 0x00000002030095a7 */ /* 0x000e64000802007f */
[----:B-1----:R-:W-:Y:S05]  /*8850*/  @!P1 BRA `(.L_x_156) ;  /* 0xfffffffc00f09947 */ /* 0x002fea000383ffff */
[----:B------:R-:W-:-:S05]  /*8860*/  VIADD R6, R6, 0x1 ;  /* 0x0000000106067836 */ /* 0x000fca0000000000 */
[C---:B------:R-:W-:Y:S02]  /*8870*/  ISETP.EQ.XOR P0, PT, R6.reuse, 0x4, !P0 ;  /* 0x000000040600780c */ /* 0x040fe40004702a70 */
[C---:B------:R-:W-:Y:S02]  /*8880*/  ISETP.NE.AND P1, PT, R6.reuse, 0x4, PT ;  /* 0x000000040600780c */ /* 0x040fe40003f25270 */
[----:B0-----:R-:W-:Y:S02]  /*8890*/  SEL R2, RZ, 0x1, !P0 ;  /* 0x00000001ff027807 */ /* 0x001fe40004000000 */
[----:B------:R-:W-:Y:S02]  /*88a0*/  SEL R3, R6, RZ, P1 ;  /* 0x000000ff06037207 */ /* 0x000fe40000800000 */
[----:B------:R-:W-:-:S03]  /*88b0*/  SHF.L.U32 R5, R2, 0x1f, RZ ;  /* 0x0000001f02057819 */ /* 0x000fc600000006ff */
[----:B------:R-:W-:-:S07]  /*88c0*/  IMAD R2, R3, 0x8, R0 ;  /* 0x0000000803027824 */ /* 0x000fce00078e0200 */
.L_x_157:
[----:B0-----:R0:W1:Y:S02]  /*88d0*/  SYNCS.PHASECHK.TRANS64.TRYWAIT P1, [R2+URZ], R5 ;  /* 0x00000005020075a7 */ /* 0x001064000802017f */
[----:B-1----:R-:W-:Y:S05]  /*88e0*/  @!P1 NANOSLEEP.SYNCS 0x989680 ;  /* 0x009896800000995d */ /* 0x002fea0003900000 */
[----:B------:R-:W1:Y:S02]  /*88f0*/  @!P1 SYNCS.PHASECHK.TRANS64 P1, [R2+URZ], R5 ;  /* 0x00000005020095a7 */ /* 0x000e64000802007f */
[----:B-1----:R-:W-:Y:S05]  /*8900*/  @!P1 BRA `(.L_x_157) ;  /* 0xfffffffc00f09947 */ /* 0x002fea000383ffff */
[----:B------:R-:W-:-:S05]  /*8910*/  VIADD R3, R3, 0x1 ;  /* 0x0000000103037836 */ /* 0x000fca0000000000 */
[C---:B------:R-:W-:Y:S02]  /*8920*/  ISETP.EQ.XOR P0, PT, R3.reuse, 0x4, P0 ;  /* 0x000000040300780c */ /* 0x040fe40000702a70 */
[C---:B------:R-:W-:Y:S02]  /*8930*/  ISETP.NE.AND P1, PT, R3.reuse, 0x4, PT ;  /* 0x000000040300780c */ /* 0x040fe40003f25270 */
[----:B0-----:R-:W-:Y:S02]  /*8940*/  SEL R2, RZ, 0x1, !P0 ;  /* 0x00000001ff027807 */ /* 0x001fe40004000000 */
[----:B------:R-:W-:Y:S02]  /*8950*/  SEL R3, R3, RZ, P1 ;  /* 0x000000ff03037207 */ /* 0x000fe40000800000 */
[----:B------:R-:W-:-:S03]  /*8960*/  SHF.L.U32 R5, R2, 0x1f, RZ ;  /* 0x0000001f02057819 */ /* 0x000fc600000006ff */
[----:B------:R-:W-:-:S07]  /*8970*/  IMAD R2, R3, 0x8, R0 ;  /* 0x0000000803027824 */ /* 0x000fce00078e0200 */
.L_x_158:
[----:B0-----:R0:W1:Y:S02]  /*8980*/  SYNCS.PHASECHK.TRANS64.TRYWAIT P1, [R2+URZ], R5 ;  /* 0x00000005020075a7 */ /* 0x001064000802017f */
[----:B-1----:R-:W-:Y:S05]  /*8990*/  @!P1 NANOSLEEP.SYNCS 0x989680 ;  /* 0x009896800000995d */ /* 0x002fea0003900000 */
[----:B------:R-:W1:Y:S02]  /*89a0*/  @!P1 SYNCS.PHASECHK.TRANS64 P1, [R2+URZ], R5 ;  /* 0x00000005020095a7 */ /* 0x000e64000802007f */
[----:B-1----:R-:W-:Y:S05]  /*89b0*/  @!P1 BRA `(.L_x_158) ;  /* 0xfffffffc00f09947 */ /* 0x002fea000383ffff */
[----:B------:R-:W-:-:S05]  /*89c0*/  VIADD R3, R3, 0x1 ;  /* 0x0000000103037836 */ /* 0x000fca0000000000 */
[C---:B------:R-:W-:Y:S02]  /*89d0*/  ISETP.NE.AND P1, PT, R3.reuse, 0x4, PT ;  /* 0x000000040300780c */ /* 0x040fe40003f25270 */
[C---:B------:R-:W-:Y:S02]  /*89e0*/  ISETP.EQ.XOR P0, PT, R3.reuse, 0x4, P0 ;  /* 0x000000040300780c */ /* 0x040fe40000702a70 */
[----:B------:R-:W-:Y:S02]  /*89f0*/  SEL R3, R3, RZ, P1 ;  /* 0x000000ff03037207 */ /* 0x000fe40000800000 */
[----:B0-----:R-:W-:-:S03]  /*8a00*/  SEL R2, RZ, 0x1, !P0 ;  /* 0x00000001ff027807 */ /* 0x001fc60004000000 */
[----:B------:R-:W-:Y:S01]  /*8a10*/  IMAD R3, R3, 0x8, R0 ;  /* 0x0000000803037824 */ /* 0x000fe200078e0200 */
[----:B------:R-:W-:-:S07]  /*8a20*/  SHF.L.U32 R2, R2, 0x1f, RZ ;  /* 0x0000001f02027819 */ /* 0x000fce00000006ff */
.L_x_159:
[----:B0-----:R0:W1:Y:S02]  /*8a30*/  SYNCS.PHASECHK.TRANS64.TRYWAIT P0, [R3+URZ], R2 ;  /* 0x00000002030075a7 */ /* 0x001064000800017f */
[----:B-1----:R-:W-:Y:S05]  /*8a40*/  @!P0 NANOSLEEP.SYNCS 0x989680 ;  /* 0x009896800000895d */ /* 0x002fea0003900000 */
[----:B------:R-:W1:Y:S02]  /*8a50*/  @!P0 SYNCS.PHASECHK.TRANS64 P0, [R3+URZ], R2 ;  /* 0x00000002030085a7 */ /* 0x000e64000800007f */
[----:B-1----:R-:W-:Y:S05]  /*8a60*/  @P0 EXIT ;  /* 0x000000000000094d */ /* 0x002fea0003800000 */
[----:B------:R-:W-:Y:S05]  /*8a70*/  BRA `(.L_x_159) ;  /* 0xfffffffc00ec7947 */ /* 0x000fea000383ffff */
.L_x_160:
[----:B------:R-:W-:-:S00]  /*8a80*/  BRA `(.L_x_160) ;  /* 0xfffffffc00fc7947 */ /* 0x000fc0000383ffff */
[----:B------:R-:W-:-:S00]  /*8a90*/  NOP ;  /* 0x0000000000007918 */ /* 0x000fc00000000000 */
        /* <DEDUP_REMOVED lines=14> */
.L_x_161:


//--------------------- .nv.shared._ZN7cutlass13device_kernelINS_4conv6kernel13ConvUniversalINS1_16ConvProblemShapeILNS1_8OperatorE0ELi2EEENS1_10collective14CollectiveConvINS1_46MainloopSm90TmaGmmaWarpSpecializedImplicitGemmILS5_0ELi4ELi2EN4cute5tupleIJNSA_1CILi2EEENSC_ILi1EEESE_EEENS1_36KernelImplicitTmaWarpSpecializedSm90ELi1EEENSB_IJNSC_ILi64EEENSC_ILi128EEENSB_IJSI_EEEEEENS_10tfloat32_tESM_NSA_8TiledMMAINSA_8MMA_AtomIJNSA_4SM904GMMA30MMA_64x128x8_F32TF32TF32_SS_TNILNSQ_7ScaleInE1ELSS_1EEEEEENSA_6LayoutINSB_IJSE_SE_SE_EEENSB_IJNSC_ILi0EEESX_SX_EEEEENSB_IJNSA_10UnderscoreES10_S10_EEEEENS7_6detail26Sm90ImplicitGemmTileTraitsINSA_20SM90_TMA_LOAD_IM2COLENSA_14ComposedLayoutINSA_7SwizzleILi3ELi4ELi3EEENSA_18smem_ptr_flag_bitsILi32EEENSV_INSB_IJNSB_IJNSC_ILi8EEES1B_EEENSB_IJNSC_ILi32EEESD_EEENSB_IJSE_NSC_ILi4EEEEEEEEENSB_IJNSB_IJS1D_NSC_ILi512EEEEEENSB_IJSE_NSC_ILi256EEEEEENSB_IJSX_NSC_ILi4096EEEEEEEEEEEEEvEENS14_INSA_23SM90_TMA_LOAD_MULTICASTENS16_IS18_S1A_NSV_INSB_IJNSB_IJS1B_NSC_ILi16EEEEEES1E_S1G_EEENSB_IJS1J_S1L_NSB_IJSX_NSC_ILi8192EEEEEEEEEEEEEvEEEENS_8epilogue10collective6detail29Sm90TmaWarpSpecializedAdapterINS24_15DefaultEpilogueISM_NSB_IJNSB_IJlllEEESE_SX_EEES29_NS23_6thread17LinearCombinationISM_Li1EffLNS2A_9ScaleType4KindE0ELNS_15FloatRoundStyleE2ESM_EENS_4gemm15EpilogueDefaultEEEEEvvEEEEvNT_6ParamsE --------------------------
	.section	.nv.shared._ZN7cutlass13device_kernelINS_4conv6kernel13ConvUniversalINS1_16ConvProblemShapeILNS1_8OperatorE0ELi2EEENS1_10collective14CollectiveConvINS1_46MainloopSm90TmaGmmaWarpSpecializedImplicitGemmILS5_0ELi4ELi2EN4cute5tupleIJNSA_1CILi2EEENSC_ILi1EEESE_EEENS1_36KernelImplicitTmaWarpSpecializedSm90ELi1EEENSB_IJNSC_ILi64EEENSC_ILi128EEENSB_IJSI_EEEEEENS_10tfloat32_tESM_NSA_8TiledMMAINSA_8MMA_AtomIJNSA_4SM904GMMA30MMA_64x128x8_F32TF32TF32_SS_TNILNSQ_7ScaleInE1ELSS_1EEEEEENSA_6LayoutINSB_IJSE_SE_SE_EEENSB_IJNSC_ILi0EEESX_SX_EEEEENSB_IJNSA_10UnderscoreES10_S10_EEEEENS7_6detail26Sm90ImplicitGemmTileTraitsINSA_20SM90_TMA_LOAD_IM2COLENSA_14ComposedLayoutINSA_7SwizzleILi3ELi4ELi3EEENSA_18smem_ptr_flag_bitsILi32EEENSV_INSB_IJNSB_IJNSC_ILi8EEES1B_EEENSB_IJNSC_ILi32EEESD_EEENSB_IJSE_NSC_ILi4EEEEEEEEENSB_IJNSB_IJS1D_NSC_ILi512EEEEEENSB_IJSE_NSC_ILi256EEEEEENSB_IJSX_NSC_ILi4096EEEEEEEEEEEEEvEENS14_INSA_23SM90_TMA_LOAD_MULTICASTENS16_IS18_S1A_NSV_INSB_IJNSB_IJS1B_NSC_ILi16EEEEEES1E_S1G_EEENSB_IJS1J_S1L_NSB_IJSX_NSC_ILi8192EEEEEEEEEEEEEvEEEENS_8epilogue10collective6detail29Sm90TmaWarpSpecializedAdapterINS24_15DefaultEpilogueISM_NSB_IJNSB_IJlllEEESE_SX_EEES29_NS23_6thread17LinearCombinationISM_Li1EffLNS2A_9ScaleType4KindE0ELNS_15FloatRoundStyleE2ESM_EENS_4gemm15EpilogueDefaultEEEEEvvEEEEvNT_6ParamsE,"aw",@nobits
	.sectionflags	@""
	.align	16
	.zero		1024


//--------------------- .nv.shared.reserved.0     --------------------------
	.section	.nv.shared.reserved.0,"aw",@nobits
	.weak		__nv_reservedSMEM_offset_0_alias
	.size		__nv_reservedSMEM_offset_0_alias, 0, 0
	.other		__nv_reservedSMEM_offset_0_alias,@"STO_CUDA_RESERVED_SHARED STV_DEFAULT"
__nv_reservedSMEM_offset_0_alias:
	.zero		0


//--------------------- .nv.global                --------------------------
	.section	.nv.global,"aw",@nobits
.nv.global:
	.type		_ZN39_INTERNAL_dbf7841f_4_k_cu_d03f3dfc_27894cute1_E,@object
	.size		_ZN39_INTERNAL_dbf7841f_4_k_cu_d03f3dfc_27894cute1_E,(_ZN39_INTERNAL_dbf7841f_4_k_cu_d03f3dfc_27894cuda3std3__45__cpo6cbeginE - _ZN39_INTERNAL_dbf7841f_4_k_cu_d03f3dfc_27894cute1_E)
_ZN39_INTERNAL_dbf7841f_4_k_cu_d03f3dfc_27894cute1_E:
	.zero		1
	.type		_ZN39_INTERNAL_dbf7841f_4_k_cu_d03f3dfc_27894cuda3std3__45__cpo6cbeginE,@object
	.size		_ZN39_INTERNAL_dbf7841f_4_k_cu_d03f3dfc_27894cuda3std3__45__cpo6cbeginE,(_ZN39_INTERNAL_dbf7841f_4_k_cu_d03f3dfc_27894cuda3std3__48in_placeE - _ZN39_INTERNAL_dbf7841f_4_k_cu_d03f3dfc_27894cuda3std3__45__cpo6cbeginE)
_ZN39_INTERNAL_dbf7841f_4_k_cu_d03f3dfc_27894cuda3std3__45__cpo6cbeginE:
	.zero		1
	.type		_ZN39_INTERNAL_dbf7841f_4_k_cu_d03f3dfc_27894cuda3std3__48in_placeE,@object
	.size		_ZN39_INTERNAL_dbf7841f_4_k_cu_d03f3dfc_27894cuda3std3__48in_placeE,(_ZN39_INTERNAL_dbf7841f_4_k_cu_d03f3dfc_27894cuda3std6ranges3__45__cpo9iter_moveE - _ZN39_INTERNAL_dbf7841f_4_k_cu_d03f3dfc_27894cuda3std3__48in_placeE)
_ZN39_INTERNAL_dbf7841f_4_k_cu_d03f3dfc_27894cuda3std3__48in_placeE:
	.zero		1
	.type		_ZN39_INTERNAL_dbf7841f_4_k_cu_d03f3dfc_27894cuda3std6ranges3__45__cpo9iter_moveE,@object
	.size		_ZN39_INTERNAL_dbf7841f_4_k_cu_d03f3dfc_27894cuda3std6ranges3__45__cpo9iter_moveE,(_ZN39_INTERNAL_dbf7841f_4_k_cu_d03f3dfc_27894cuda3std3__45__cpo5beginE - _ZN39_INTERNAL_dbf7841f_4_k_cu_d03f3dfc_27894cuda3std6ranges3__45__cpo9iter_moveE)
_ZN39_INTERNAL_dbf7841f_4_k_cu_d03f3dfc_27894cuda3std6ranges3__45__cpo9iter_moveE:
	.zero		1
	.type		_ZN39_INTERNAL_dbf7841f_4_k_cu_d03f3dfc_27894cuda3std3__45__cpo5beginE,@object
	.size		_ZN39_INTERNAL_dbf7841f_4_k_cu_d03f3dfc_27894cuda3std3__45__cpo5beginE,(_ZN39_INTERNAL_dbf7841f_4_k_cu_d03f3dfc_27894cuda3std3__441_GLOBAL__N__dbf7841f_4_k_cu_d03f3dfc_27896ignoreE - _ZN39_INTERNAL_dbf7841f_4_k_cu_d03f3dfc_27894cuda3std3__45__cpo5beginE)
_ZN39_INTERNAL_dbf7841f_4_k_cu_d03f3dfc_27894cuda3std3__45__cpo5beginE:
	.zero		1
	.type		_ZN39_INTERNAL_dbf7841f_4_k_cu_d03f3dfc_27894cuda3std3__441_GLOBAL__N__dbf7841f_4_k_cu_d03f3dfc_27896ignoreE,@object
	.size		_ZN39_INTERNAL_dbf7841f_4_k_cu_d03f3dfc_27894cuda3std3__441_GLOBAL__N__dbf7841f_4_k_cu_d03f3dfc_27896ignoreE,(_ZN39_INTERNAL_dbf7841f_4_k_cu_d03f3dfc_27894cute7productE - _ZN39_INTERNAL_dbf7841f_4_k_cu_d03f3dfc_27894cuda3std3__441_GLOBAL__N__dbf7841f_4_k_cu_d03f3dfc_27896ignoreE)
_ZN39_INTERNAL_dbf7841f_4_k_cu_d03f3dfc_27894cuda3std3__441_GLOBAL__N__dbf7841f_4_k_cu_d03f3dfc_27896ignoreE:
	.zero		1
	.type		_ZN39_INTERNAL_dbf7841f_4_k_cu_d03f3dfc_27894cute7productE,@object
	.size		_ZN39_INTERNAL_dbf7841f_4_k_cu_d03f3dfc_27894cute7productE,(_ZN39_INTERNAL_dbf7841f_4_k_cu_d03f3dfc_27894cuda3std3__45__cpo3endE - _ZN39_INTERNAL_dbf7841f_4_k_cu_d03f3dfc_27894cute7productE)
_ZN39_INTERNAL_dbf7841f_4_k_cu_d03f3dfc_27894cute7productE:
	.zero		1
	.type		_ZN39_INTERNAL_dbf7841f_4_k_cu_d03f3dfc_27894cuda3std3__45__cpo3endE,@object
	.size		_ZN39_INTERNAL_dbf7841f_4_k_cu_d03f3dfc_27894cuda3std3__45__cpo3endE,(_ZN39_INTERNAL_dbf7841f_4_k_cu_d03f3dfc_27894cuda3std3__419piecewise_constructE - _ZN39_INTERNAL_dbf7841f_4_k_cu_d03f3dfc_27894cuda3std3__45__cpo3endE)
_ZN39_INTERNAL_dbf7841f_4_k_cu_d03f3dfc_27894cuda3std3__45__cpo3endE:
	.zero		1
	.type		_ZN39_INTERNAL_dbf7841f_4_k_cu_d03f3dfc_27894cuda3std3__419piecewise_constructE,@object
	.size		_ZN39_INTERNAL_dbf7841f_4_k_cu_d03f3dfc_27894cuda3std3__419piecewise_constructE,(_ZN39_INTERNAL_dbf7841f_4_k_cu_d03f3dfc_27894cuda3std3__45__cpo4cendE - _ZN39_INTERNAL_dbf7841f_4_k_cu_d03f3dfc_27894cuda3std3__419piecewise_constructE)
_ZN39_INTERNAL_dbf7841f_4_k_cu_d03f3dfc_27894cuda3std3__419piecewise_constructE:
	.zero		1
	.type		_ZN39_INTERNAL_dbf7841f_4_k_cu_d03f3dfc_27894cuda3std3__45__cpo4cendE,@object
	.size		_ZN39_INTERNAL_dbf7841f_4_k_cu_d03f3dfc_27894cuda3std3__45__cpo4cendE,(_ZN39_INTERNAL_dbf7841f_4_k_cu_d03f3dfc_27894cuda3std6ranges3__45__cpo4swapE - _ZN39_INTERNAL_dbf7841f_4_k_cu_d03f3dfc_27894cuda3std3__45__cpo4cendE)
_ZN39_INTERNAL_dbf7841f_4_k_cu_d03f3dfc_27894cuda3std3__45__cpo4cendE:
	.zero		1
	.type		_ZN39_INTERNAL_dbf7841f_4_k_cu_d03f3dfc_27894cuda3std6ranges3__45__cpo4swapE,@object
	.size		_ZN39_INTERNAL_dbf7841f_4_k_cu_d03f3dfc_27894cuda3std6ranges3__45__cpo4swapE,(.L_7 - _ZN39_INTERNAL_dbf7841f_4_k_cu_d03f3dfc_27894cuda3std6ranges3__45__cpo4swapE)
_ZN39_INTERNAL_dbf7841f_4_k_cu_d03f3dfc_27894cuda3std6ranges3__45__cpo4swapE:
	.zero		1
.L_7:


//--------------------- .nv.constant0._ZN7cutlass13device_kernelINS_4conv6kernel13ConvUniversalINS1_16ConvProblemShapeILNS1_8OperatorE0ELi2EEENS1_10collective14CollectiveConvINS1_46MainloopSm90TmaGmmaWarpSpecializedImplicitGemmILS5_0ELi4ELi2EN4cute5tupleIJNSA_1CILi2EEENSC_ILi1EEESE_EEENS1_36KernelImplicitTmaWarpSpecializedSm90ELi1EEENSB_IJNSC_ILi64EEENSC_ILi128EEENSB_IJSI_EEEEEENS_10tfloat32_tESM_NSA_8TiledMMAINSA_8MMA_AtomIJNSA_4SM904GMMA30MMA_64x128x8_F32TF32TF32_SS_TNILNSQ_7ScaleInE1ELSS_1EEEEEENSA_6LayoutINSB_IJSE_SE_SE_EEENSB_IJNSC_ILi0EEESX_SX_EEEEENSB_IJNSA_10UnderscoreES10_S10_EEEEENS7_6detail26Sm90ImplicitGemmTileTraitsINSA_20SM90_TMA_LOAD_IM2COLENSA_14ComposedLayoutINSA_7SwizzleILi3ELi4ELi3EEENSA_18smem_ptr_flag_bitsILi32EEENSV_INSB_IJNSB_IJNSC_ILi8EEES1B_EEENSB_IJNSC_ILi32EEESD_EEENSB_IJSE_NSC_ILi4EEEEEEEEENSB_IJNSB_IJS1D_NSC_ILi512EEEEEENSB_IJSE_NSC_ILi256EEEEEENSB_IJSX_NSC_ILi4096EEEEEEEEEEEEEvEENS14_INSA_23SM90_TMA_LOAD_MULTICASTENS16_IS18_S1A_NSV_INSB_IJNSB_IJS1B_NSC_ILi16EEEEEES1E_S1G_EEENSB_IJS1J_S1L_NSB_IJSX_NSC_ILi8192EEEEEEEEEEEEEvEEEENS_8epilogue10collective6detail29Sm90TmaWarpSpecializedAdapterINS24_15DefaultEpilogueISM_NSB_IJNSB_IJlllEEESE_SX_EEES29_NS23_6thread17LinearCombinationISM_Li1EffLNS2A_9ScaleType4KindE0ELNS_15FloatRoundStyleE2ESM_EENS_4gemm15EpilogueDefaultEEEEEvvEEEEvNT_6ParamsE --------------------------
	.section	.nv.constant0._ZN7cutlass13device_kernelINS_4conv6kernel13ConvUniversalINS1_16ConvProblemShapeILNS1_8OperatorE0ELi2EEENS1_10collective14CollectiveConvINS1_46MainloopSm90TmaGmmaWarpSpecializedImplicitGemmILS5_0ELi4ELi2EN4cute5tupleIJNSA_1CILi2EEENSC_ILi1EEESE_EEENS1_36KernelImplicitTmaWarpSpecializedSm90ELi1EEENSB_IJNSC_ILi64EEENSC_ILi128EEENSB_IJSI_EEEEEENS_10tfloat32_tESM_NSA_8TiledMMAINSA_8MMA_AtomIJNSA_4SM904GMMA30MMA_64x128x8_F32TF32TF32_SS_TNILNSQ_7ScaleInE1ELSS_1EEEEEENSA_6LayoutINSB_IJSE_SE_SE_EEENSB_IJNSC_ILi0EEESX_SX_EEEEENSB_IJNSA_10UnderscoreES10_S10_EEEEENS7_6detail26Sm90ImplicitGemmTileTraitsINSA_20SM90_TMA_LOAD_IM2COLENSA_14ComposedLayoutINSA_7SwizzleILi3ELi4ELi3EEENSA_18smem_ptr_flag_bitsILi32EEENSV_INSB_IJNSB_IJNSC_ILi8EEES1B_EEENSB_IJNSC_ILi32EEESD_EEENSB_IJSE_NSC_ILi4EEEEEEEEENSB_IJNSB_IJS1D_NSC_ILi512EEEEEENSB_IJSE_NSC_ILi256EEEEEENSB_IJSX_NSC_ILi4096EEEEEEEEEEEEEvEENS14_INSA_23SM90_TMA_LOAD_MULTICASTENS16_IS18_S1A_NSV_INSB_IJNSB_IJS1B_NSC_ILi16EEEEEES1E_S1G_EEENSB_IJS1J_S1L_NSB_IJSX_NSC_ILi8192EEEEEEEEEEEEEvEEEENS_8epilogue10collective6detail29Sm90TmaWarpSpecializedAdapterINS24_15DefaultEpilogueISM_NSB_IJNSB_IJlllEEESE_SX_EEES29_NS23_6thread17LinearCombinationISM_Li1EffLNS2A_9ScaleType4KindE0ELNS_15FloatRoundStyleE2ESM_EENS_4gemm15EpilogueDefaultEEEEEvvEEEEvNT_6ParamsE,"a",@progbits
	.sectionflags	@""
	.align	4
.nv.constant0._ZN7cutlass13device_kernelINS_4conv6kernel13ConvUniversalINS1_16ConvProblemShapeILNS1_8OperatorE0ELi2EEENS1_10collective14CollectiveConvINS1_46MainloopSm90TmaGmmaWarpSpecializedImplicitGemmILS5_0ELi4ELi2EN4cute5tupleIJNSA_1CILi2EEENSC_ILi1EEESE_EEENS1_36KernelImplicitTmaWarpSpecializedSm90ELi1EEENSB_IJNSC_ILi64EEENSC_ILi128EEENSB_IJSI_EEEEEENS_10tfloat32_tESM_NSA_8TiledMMAINSA_8MMA_AtomIJNSA_4SM904GMMA30MMA_64x128x8_F32TF32TF32_SS_TNILNSQ_7ScaleInE1ELSS_1EEEEEENSA_6LayoutINSB_IJSE_SE_SE_EEENSB_IJNSC_ILi0EEESX_SX_EEEEENSB_IJNSA_10UnderscoreES10_S10_EEEEENS7_6detail26Sm90ImplicitGemmTileTraitsINSA_20SM90_TMA_LOAD_IM2COLENSA_14ComposedLayoutINSA_7SwizzleILi3ELi4ELi3EEENSA_18smem_ptr_flag_bitsILi32EEENSV_INSB_IJNSB_IJNSC_ILi8EEES1B_EEENSB_IJNSC_ILi32EEESD_EEENSB_IJSE_NSC_ILi4EEEEEEEEENSB_IJNSB_IJS1D_NSC_ILi512EEEEEENSB_IJSE_NSC_ILi256EEEEEENSB_IJSX_NSC_ILi4096EEEEEEEEEEEEEvEENS14_INSA_23SM90_TMA_LOAD_MULTICASTENS16_IS18_S1A_NSV_INSB_IJNSB_IJS1B_NSC_ILi16EEEEEES1E_S1G_EEENSB_IJS1J_S1L_NSB_IJSX_NSC_ILi8192EEEEEEEEEEEEEvEEEENS_8epilogue10collective6detail29Sm90TmaWarpSpecializedAdapterINS24_15DefaultEpilogueISM_NSB_IJNSB_IJlllEEESE_SX_EEES29_NS23_6thread17LinearCombinationISM_Li1EffLNS2A_9ScaleType4KindE0ELNS_15FloatRoundStyleE2ESM_EENS_4gemm15EpilogueDefaultEEEEEvvEEEEvNT_6ParamsE:
	.zero		1536


//--------------------- SYMBOLS --------------------------

	.type		.nv.reservedSmem.offset0,@object
	.size		.nv.reservedSmem.offset0,0x4
